//
// Generated by NVIDIA NVVM Compiler
//
// Compiler Build ID: CL-36424714
// Cuda compilation tools, release 13.0, V13.0.88
// Based on NVVM 20.0.0
//

.version 9.0
.target sm_100
.address_size 64

	// .globl	_Z19matrixMultiplyTiledPfS_S_i
// _ZZ19matrixMultiplyTiledPfS_S_iE4ds_A has been demoted
// _ZZ19matrixMultiplyTiledPfS_S_iE4ds_B has been demoted
.const .align 4 .b8 d_kernel[4096];

.visible .entry _Z19matrixMultiplyTiledPfS_S_i(
	.param .u64 .ptr .align 1 _Z19matrixMultiplyTiledPfS_S_i_param_0,
	.param .u64 .ptr .align 1 _Z19matrixMultiplyTiledPfS_S_i_param_1,
	.param .u64 .ptr .align 1 _Z19matrixMultiplyTiledPfS_S_i_param_2,
	.param .u32 _Z19matrixMultiplyTiledPfS_S_i_param_3
)
{
	.reg .pred 	%p<10>;
	.reg .b32 	%r<42>;
	.reg .b32 	%f<63>;
	.reg .b64 	%rd<13>;
	// demoted variable
	.shared .align 4 .b8 _ZZ19matrixMultiplyTiledPfS_S_iE4ds_A[1024];
	// demoted variable
	.shared .align 4 .b8 _ZZ19matrixMultiplyTiledPfS_S_iE4ds_B[1024];
	ld.param.u64 	%rd4, [_Z19matrixMultiplyTiledPfS_S_i_param_0];
	ld.param.u64 	%rd5, [_Z19matrixMultiplyTiledPfS_S_i_param_1];
	ld.param.u64 	%rd6, [_Z19matrixMultiplyTiledPfS_S_i_param_2];
	ld.param.u32 	%r24, [_Z19matrixMultiplyTiledPfS_S_i_param_3];
	mov.u32 	%r25, %ctaid.x;
	mov.u32 	%r26, %ctaid.y;
	mov.u32 	%r37, %tid.x;
	mov.u32 	%r39, %tid.y;
	shl.b32 	%r27, %r26, 4;
	add.s32 	%r3, %r27, %r39;
	shl.b32 	%r4, %r25, 4;
	add.s32 	%r5, %r4, %r37;
	setp.lt.s32 	%p1, %r24, 1;
	mov.f32 	%f62, 0f00000000;
	@%p1 bra 	$L__BB0_7;
	add.s32 	%r28, %r24, 15;
	shr.u32 	%r29, %r28, 4;
	shl.b32 	%r30, %r39, 6;
	mov.u32 	%r31, _ZZ19matrixMultiplyTiledPfS_S_iE4ds_A;
	add.s32 	%r6, %r31, %r30;
	shl.b32 	%r32, %r37, 2;
	add.s32 	%r7, %r6, %r32;
	mov.u32 	%r33, _ZZ19matrixMultiplyTiledPfS_S_iE4ds_B;
	add.s32 	%r9, %r33, %r32;
	add.s32 	%r8, %r9, %r30;
	neg.s32 	%r41, %r29;
	mad.lo.s32 	%r34, %r39, %r24, %r37;
	add.s32 	%r40, %r34, %r4;
	shl.b32 	%r12, %r24, 4;
	mad.lo.s32 	%r38, %r24, %r3, %r37;
	cvta.to.global.u64 	%rd1, %rd4;
	cvta.to.global.u64 	%rd2, %rd5;
	mov.f32 	%f62, 0f00000000;
$L__BB0_2:
	setp.ge.u32 	%p2, %r3, %r24;
	mul.wide.s32 	%rd7, %r38, 4;
	add.s64 	%rd3, %rd1, %rd7;
	setp.ge.s32 	%p3, %r37, %r24;
	mov.f32 	%f60, 0f00000000;
	or.pred  	%p4, %p2, %p3;
	@%p4 bra 	$L__BB0_4;
	ld.global.f32 	%f60, [%rd3];
$L__BB0_4:
	setp.ge.u32 	%p5, %r5, %r24;
	st.shared.f32 	[%r7], %f60;
	setp.ge.s32 	%p6, %r39, %r24;
	mov.f32 	%f61, 0f00000000;
	or.pred  	%p7, %p5, %p6;
	@%p7 bra 	$L__BB0_6;
	mul.wide.u32 	%rd8, %r40, 4;
	add.s64 	%rd9, %rd2, %rd8;
	ld.global.f32 	%f61, [%rd9];
$L__BB0_6:
	st.shared.f32 	[%r8], %f61;
	bar.sync 	0;
	ld.shared.f32 	%f12, [%r6];
	ld.shared.f32 	%f13, [%r9];
	fma.rn.f32 	%f14, %f12, %f13, %f62;
	ld.shared.f32 	%f15, [%r6+4];
	ld.shared.f32 	%f16, [%r9+64];
	fma.rn.f32 	%f17, %f15, %f16, %f14;
	ld.shared.f32 	%f18, [%r6+8];
	ld.shared.f32 	%f19, [%r9+128];
	fma.rn.f32 	%f20, %f18, %f19, %f17;
	ld.shared.f32 	%f21, [%r6+12];
	ld.shared.f32 	%f22, [%r9+192];
	fma.rn.f32 	%f23, %f21, %f22, %f20;
	ld.shared.f32 	%f24, [%r6+16];
	ld.shared.f32 	%f25, [%r9+256];
	fma.rn.f32 	%f26, %f24, %f25, %f23;
	ld.shared.f32 	%f27, [%r6+20];
	ld.shared.f32 	%f28, [%r9+320];
	fma.rn.f32 	%f29, %f27, %f28, %f26;
	ld.shared.f32 	%f30, [%r6+24];
	ld.shared.f32 	%f31, [%r9+384];
	fma.rn.f32 	%f32, %f30, %f31, %f29;
	ld.shared.f32 	%f33, [%r6+28];
	ld.shared.f32 	%f34, [%r9+448];
	fma.rn.f32 	%f35, %f33, %f34, %f32;
	ld.shared.f32 	%f36, [%r6+32];
	ld.shared.f32 	%f37, [%r9+512];
	fma.rn.f32 	%f38, %f36, %f37, %f35;
	ld.shared.f32 	%f39, [%r6+36];
	ld.shared.f32 	%f40, [%r9+576];
	fma.rn.f32 	%f41, %f39, %f40, %f38;
	ld.shared.f32 	%f42, [%r6+40];
	ld.shared.f32 	%f43, [%r9+640];
	fma.rn.f32 	%f44, %f42, %f43, %f41;
	ld.shared.f32 	%f45, [%r6+44];
	ld.shared.f32 	%f46, [%r9+704];
	fma.rn.f32 	%f47, %f45, %f46, %f44;
	ld.shared.f32 	%f48, [%r6+48];
	ld.shared.f32 	%f49, [%r9+768];
	fma.rn.f32 	%f50, %f48, %f49, %f47;
	ld.shared.f32 	%f51, [%r6+52];
	ld.shared.f32 	%f52, [%r9+832];
	fma.rn.f32 	%f53, %f51, %f52, %f50;
	ld.shared.f32 	%f54, [%r6+56];
	ld.shared.f32 	%f55, [%r9+896];
	fma.rn.f32 	%f56, %f54, %f55, %f53;
	ld.shared.f32 	%f57, [%r6+60];
	ld.shared.f32 	%f58, [%r9+960];
	fma.rn.f32 	%f62, %f57, %f58, %f56;
	bar.sync 	0;
	add.s32 	%r41, %r41, 1;
	setp.ne.s32 	%p8, %r41, 0;
	add.s32 	%r40, %r40, %r12;
	add.s32 	%r39, %r39, 16;
	add.s32 	%r38, %r38, 16;
	add.s32 	%r37, %r37, 16;
	@%p8 bra 	$L__BB0_2;
$L__BB0_7:
	max.s32 	%r35, %r3, %r5;
	setp.ge.s32 	%p9, %r35, %r24;
	@%p9 bra 	$L__BB0_9;
	mad.lo.s32 	%r36, %r24, %r3, %r5;
	cvta.to.global.u64 	%rd10, %rd6;
	mul.wide.u32 	%rd11, %r36, 4;
	add.s64 	%rd12, %rd10, %rd11;
	st.global.f32 	[%rd12], %f62;
$L__BB0_9:
	ret;

}
	// .globl	_Z17convolution2D_GPUPhS_iii
.visible .entry _Z17convolution2D_GPUPhS_iii(
	.param .u64 .ptr .align 1 _Z17convolution2D_GPUPhS_iii_param_0,
	.param .u64 .ptr .align 1 _Z17convolution2D_GPUPhS_iii_param_1,
	.param .u32 _Z17convolution2D_GPUPhS_iii_param_2,
	.param .u32 _Z17convolution2D_GPUPhS_iii_param_3,
	.param .u32 _Z17convolution2D_GPUPhS_iii_param_4
)
{
	.reg .pred 	%p<91>;
	.reg .b16 	%rs<16>;
	.reg .b32 	%r<96>;
	.reg .b32 	%f<100>;
	.reg .b64 	%rd<67>;

	ld.param.u64 	%rd5, [_Z17convolution2D_GPUPhS_iii_param_0];
	ld.param.u64 	%rd4, [_Z17convolution2D_GPUPhS_iii_param_1];
	ld.param.u32 	%r37, [_Z17convolution2D_GPUPhS_iii_param_2];
	ld.param.u32 	%r38, [_Z17convolution2D_GPUPhS_iii_param_3];
	ld.param.u32 	%r39, [_Z17convolution2D_GPUPhS_iii_param_4];
	cvta.to.global.u64 	%rd1, %rd5;
	mov.u32 	%r40, %ctaid.x;
	mov.u32 	%r41, %ntid.x;
	mov.u32 	%r42, %tid.x;
	mad.lo.s32 	%r1, %r40, %r41, %r42;
	mov.u32 	%r43, %ctaid.y;
	mov.u32 	%r44, %ntid.y;
	mov.u32 	%r45, %tid.y;
	mad.lo.s32 	%r2, %r43, %r44, %r45;
	mov.u32 	%r3, %ctaid.z;
	max.s32 	%r46, %r2, %r1;
	setp.ge.s32 	%p2, %r46, %r37;
	setp.ge.s32 	%p3, %r3, %r39;
	or.pred  	%p4, %p2, %p3;
	@%p4 bra 	$L__BB1_46;
	setp.lt.s32 	%p5, %r38, 1;
	mov.f32 	%f99, 0f3F000000;
	@%p5 bra 	$L__BB1_45;
	shr.u32 	%r48, %r38, 1;
	sub.s32 	%r4, %r2, %r48;
	sub.s32 	%r5, %r1, %r48;
	and.b32  	%r6, %r38, 7;
	add.s32 	%r7, %r6, -1;
	and.b32  	%r8, %r38, 3;
	and.b32  	%r9, %r38, 2147483640;
	and.b32  	%r10, %r38, 1;
	mov.f32 	%f78, 0f00000000;
	mov.b32 	%r91, 0;
	mov.u64 	%rd62, d_kernel;
$L__BB1_3:
	setp.lt.u32 	%p6, %r38, 8;
	add.s32 	%r50, %r4, %r91;
	setp.gt.s32 	%p7, %r50, -1;
	setp.lt.s32 	%p8, %r50, %r37;
	and.pred  	%p1, %p7, %p8;
	mul.lo.s32 	%r12, %r50, %r37;
	mul.lo.s32 	%r13, %r91, %r38;
	mov.b32 	%r94, 0;
	@%p6 bra 	$L__BB1_22;
	mov.b32 	%r92, 0;
	cvt.u64.u32 	%rd11, %r13;
$L__BB1_5:
	.pragma "nounroll";
	add.s32 	%r15, %r5, %r92;
	setp.gt.s32 	%p9, %r15, -1;
	setp.lt.s32 	%p10, %r15, %r37;
	and.pred  	%p11, %p9, %p10;
	and.pred  	%p12, %p1, %p11;
	not.pred 	%p13, %p12;
	@%p13 bra 	$L__BB1_7;
	add.s32 	%r52, %r15, %r12;
	mad.lo.s32 	%r53, %r52, %r39, %r3;
	add.s32 	%r54, %r92, %r13;
	cvt.u64.u32 	%rd6, %r53;
	add.s64 	%rd7, %rd1, %rd6;
	ld.global.u8 	%rs1, [%rd7];
	cvt.rn.f32.u16 	%f44, %rs1;
	mul.wide.u32 	%rd8, %r54, 4;
	add.s64 	%rd10, %rd62, %rd8;
	ld.const.f32 	%f45, [%rd10];
	fma.rn.f32 	%f78, %f45, %f44, %f78;
$L__BB1_7:
	add.s32 	%r16, %r15, 1;
	setp.gt.s32 	%p14, %r16, -1;
	setp.lt.s32 	%p15, %r16, %r37;
	and.pred  	%p16, %p14, %p15;
	and.pred  	%p17, %p1, %p16;
	cvt.u64.u32 	%rd12, %r92;
	add.s64 	%rd13, %rd12, %rd11;
	shl.b64 	%rd14, %rd13, 2;
	add.s64 	%rd2, %rd62, %rd14;
	not.pred 	%p18, %p17;
	@%p18 bra 	$L__BB1_9;
	add.s32 	%r55, %r16, %r12;
	mad.lo.s32 	%r56, %r55, %r39, %r3;
	cvt.u64.u32 	%rd16, %r56;
	add.s64 	%rd17, %rd1, %rd16;
	ld.global.u8 	%rs2, [%rd17];
	cvt.rn.f32.u16 	%f46, %rs2;
	ld.const.f32 	%f47, [%rd2+4];
	fma.rn.f32 	%f78, %f47, %f46, %f78;
$L__BB1_9:
	add.s32 	%r17, %r15, 2;
	setp.gt.s32 	%p19, %r17, -1;
	setp.lt.s32 	%p20, %r17, %r37;
	and.pred  	%p21, %p19, %p20;
	and.pred  	%p22, %p1, %p21;
	not.pred 	%p23, %p22;
	@%p23 bra 	$L__BB1_11;
	add.s32 	%r57, %r17, %r12;
	mad.lo.s32 	%r58, %r57, %r39, %r3;
	cvt.u64.u32 	%rd18, %r58;
	add.s64 	%rd19, %rd1, %rd18;
	ld.global.u8 	%rs3, [%rd19];
	cvt.rn.f32.u16 	%f48, %rs3;
	ld.const.f32 	%f49, [%rd2+8];
	fma.rn.f32 	%f78, %f49, %f48, %f78;
$L__BB1_11:
	add.s32 	%r18, %r15, 3;
	setp.gt.s32 	%p24, %r18, -1;
	setp.lt.s32 	%p25, %r18, %r37;
	and.pred  	%p26, %p24, %p25;
	and.pred  	%p27, %p1, %p26;
	not.pred 	%p28, %p27;
	@%p28 bra 	$L__BB1_13;
	add.s32 	%r59, %r18, %r12;
	mad.lo.s32 	%r60, %r59, %r39, %r3;
	cvt.u64.u32 	%rd20, %r60;
	add.s64 	%rd21, %rd1, %rd20;
	ld.global.u8 	%rs4, [%rd21];
	cvt.rn.f32.u16 	%f50, %rs4;
	ld.const.f32 	%f51, [%rd2+12];
	fma.rn.f32 	%f78, %f51, %f50, %f78;
$L__BB1_13:
	add.s32 	%r19, %r15, 4;
	setp.gt.s32 	%p29, %r19, -1;
	setp.lt.s32 	%p30, %r19, %r37;
	and.pred  	%p31, %p29, %p30;
	and.pred  	%p32, %p1, %p31;
	not.pred 	%p33, %p32;
	@%p33 bra 	$L__BB1_15;
	add.s32 	%r61, %r19, %r12;
	mad.lo.s32 	%r62, %r61, %r39, %r3;
	cvt.u64.u32 	%rd22, %r62;
	add.s64 	%rd23, %rd1, %rd22;
	ld.global.u8 	%rs5, [%rd23];
	cvt.rn.f32.u16 	%f52, %rs5;
	ld.const.f32 	%f53, [%rd2+16];
	fma.rn.f32 	%f78, %f53, %f52, %f78;
$L__BB1_15:
	add.s32 	%r20, %r15, 5;
	setp.gt.s32 	%p34, %r20, -1;
	setp.lt.s32 	%p35, %r20, %r37;
	and.pred  	%p36, %p34, %p35;
	and.pred  	%p37, %p1, %p36;
	not.pred 	%p38, %p37;
	@%p38 bra 	$L__BB1_17;
	add.s32 	%r63, %r20, %r12;
	mad.lo.s32 	%r64, %r63, %r39, %r3;
	cvt.u64.u32 	%rd24, %r64;
	add.s64 	%rd25, %rd1, %rd24;
	ld.global.u8 	%rs6, [%rd25];
	cvt.rn.f32.u16 	%f54, %rs6;
	ld.const.f32 	%f55, [%rd2+20];
	fma.rn.f32 	%f78, %f55, %f54, %f78;
$L__BB1_17:
	add.s32 	%r21, %r15, 6;
	setp.gt.s32 	%p39, %r21, -1;
	setp.lt.s32 	%p40, %r21, %r37;
	and.pred  	%p41, %p39, %p40;
	and.pred  	%p42, %p1, %p41;
	not.pred 	%p43, %p42;
	@%p43 bra 	$L__BB1_19;
	add.s32 	%r65, %r21, %r12;
	mad.lo.s32 	%r66, %r65, %r39, %r3;
	cvt.u64.u32 	%rd26, %r66;
	add.s64 	%rd27, %rd1, %rd26;
	ld.global.u8 	%rs7, [%rd27];
	cvt.rn.f32.u16 	%f56, %rs7;
	ld.const.f32 	%f57, [%rd2+24];
	fma.rn.f32 	%f78, %f57, %f56, %f78;
$L__BB1_19:
	add.s32 	%r22, %r15, 7;
	setp.gt.s32 	%p44, %r22, -1;
	setp.lt.s32 	%p45, %r22, %r37;
	and.pred  	%p46, %p44, %p45;
	and.pred  	%p47, %p1, %p46;
	not.pred 	%p48, %p47;
	@%p48 bra 	$L__BB1_21;
	add.s32 	%r67, %r22, %r12;
	mad.lo.s32 	%r68, %r67, %r39, %r3;
	cvt.u64.u32 	%rd28, %r68;
	add.s64 	%rd29, %rd1, %rd28;
	ld.global.u8 	%rs8, [%rd29];
	cvt.rn.f32.u16 	%f58, %rs8;
	ld.const.f32 	%f59, [%rd2+28];
	fma.rn.f32 	%f78, %f59, %f58, %f78;
$L__BB1_21:
	add.s32 	%r92, %r92, 8;
	setp.ne.s32 	%p49, %r92, %r9;
	mov.u32 	%r94, %r9;
	@%p49 bra 	$L__BB1_5;
$L__BB1_22:
	setp.eq.s32 	%p50, %r6, 0;
	@%p50 bra 	$L__BB1_43;
	setp.lt.u32 	%p51, %r7, 3;
	@%p51 bra 	$L__BB1_33;
	add.s32 	%r25, %r5, %r94;
	setp.gt.s32 	%p52, %r25, -1;
	setp.lt.s32 	%p53, %r25, %r37;
	and.pred  	%p54, %p52, %p53;
	and.pred  	%p55, %p1, %p54;
	not.pred 	%p56, %p55;
	@%p56 bra 	$L__BB1_26;
	add.s32 	%r69, %r25, %r12;
	mad.lo.s32 	%r70, %r69, %r39, %r3;
	add.s32 	%r71, %r94, %r13;
	cvt.u64.u32 	%rd30, %r70;
	add.s64 	%rd31, %rd1, %rd30;
	ld.global.u8 	%rs9, [%rd31];
	cvt.rn.f32.u16 	%f61, %rs9;
	mul.wide.u32 	%rd32, %r71, 4;
	add.s64 	%rd34, %rd62, %rd32;
	ld.const.f32 	%f62, [%rd34];
	fma.rn.f32 	%f78, %f62, %f61, %f78;
$L__BB1_26:
	add.s32 	%r26, %r25, 1;
	setp.gt.s32 	%p57, %r26, -1;
	setp.lt.s32 	%p58, %r26, %r37;
	and.pred  	%p59, %p57, %p58;
	and.pred  	%p60, %p1, %p59;
	cvt.u64.u32 	%rd35, %r13;
	cvt.u64.u32 	%rd36, %r94;
	add.s64 	%rd37, %rd36, %rd35;
	shl.b64 	%rd38, %rd37, 2;
	add.s64 	%rd3, %rd62, %rd38;
	not.pred 	%p61, %p60;
	@%p61 bra 	$L__BB1_28;
	add.s32 	%r72, %r26, %r12;
	mad.lo.s32 	%r73, %r72, %r39, %r3;
	cvt.u64.u32 	%rd40, %r73;
	add.s64 	%rd41, %rd1, %rd40;
	ld.global.u8 	%rs10, [%rd41];
	cvt.rn.f32.u16 	%f63, %rs10;
	ld.const.f32 	%f64, [%rd3+4];
	fma.rn.f32 	%f78, %f64, %f63, %f78;
$L__BB1_28:
	add.s32 	%r27, %r25, 2;
	setp.gt.s32 	%p62, %r27, -1;
	setp.lt.s32 	%p63, %r27, %r37;
	and.pred  	%p64, %p62, %p63;
	and.pred  	%p65, %p1, %p64;
	not.pred 	%p66, %p65;
	@%p66 bra 	$L__BB1_30;
	add.s32 	%r74, %r27, %r12;
	mad.lo.s32 	%r75, %r74, %r39, %r3;
	cvt.u64.u32 	%rd42, %r75;
	add.s64 	%rd43, %rd1, %rd42;
	ld.global.u8 	%rs11, [%rd43];
	cvt.rn.f32.u16 	%f65, %rs11;
	ld.const.f32 	%f66, [%rd3+8];
	fma.rn.f32 	%f78, %f66, %f65, %f78;
$L__BB1_30:
	add.s32 	%r28, %r25, 3;
	setp.gt.s32 	%p67, %r28, -1;
	setp.lt.s32 	%p68, %r28, %r37;
	and.pred  	%p69, %p67, %p68;
	and.pred  	%p70, %p1, %p69;
	not.pred 	%p71, %p70;
	@%p71 bra 	$L__BB1_32;
	add.s32 	%r76, %r28, %r12;
	mad.lo.s32 	%r77, %r76, %r39, %r3;
	cvt.u64.u32 	%rd44, %r77;
	add.s64 	%rd45, %rd1, %rd44;
	ld.global.u8 	%rs12, [%rd45];
	cvt.rn.f32.u16 	%f67, %rs12;
	ld.const.f32 	%f68, [%rd3+12];
	fma.rn.f32 	%f78, %f68, %f67, %f78;
$L__BB1_32:
	add.s32 	%r94, %r94, 4;
$L__BB1_33:
	setp.eq.s32 	%p72, %r8, 0;
	@%p72 bra 	$L__BB1_43;
	setp.eq.s32 	%p73, %r8, 1;
	@%p73 bra 	$L__BB1_40;
	add.s32 	%r31, %r5, %r94;
	setp.gt.s32 	%p74, %r31, -1;
	setp.lt.s32 	%p75, %r31, %r37;
	and.pred  	%p76, %p74, %p75;
	and.pred  	%p77, %p1, %p76;
	not.pred 	%p78, %p77;
	@%p78 bra 	$L__BB1_37;
	add.s32 	%r78, %r31, %r12;
	mad.lo.s32 	%r79, %r78, %r39, %r3;
	add.s32 	%r80, %r94, %r13;
	cvt.u64.u32 	%rd46, %r79;
	add.s64 	%rd47, %rd1, %rd46;
	ld.global.u8 	%rs13, [%rd47];
	cvt.rn.f32.u16 	%f70, %rs13;
	mul.wide.u32 	%rd48, %r80, 4;
	add.s64 	%rd50, %rd62, %rd48;
	ld.const.f32 	%f71, [%rd50];
	fma.rn.f32 	%f78, %f71, %f70, %f78;
$L__BB1_37:
	add.s32 	%r32, %r31, 1;
	setp.gt.s32 	%p79, %r32, -1;
	setp.lt.s32 	%p80, %r32, %r37;
	and.pred  	%p81, %p79, %p80;
	and.pred  	%p82, %p1, %p81;
	not.pred 	%p83, %p82;
	@%p83 bra 	$L__BB1_39;
	add.s32 	%r81, %r32, %r12;
	mad.lo.s32 	%r82, %r81, %r39, %r3;
	cvt.u64.u32 	%rd51, %r82;
	add.s64 	%rd52, %rd1, %rd51;
	ld.global.u8 	%rs14, [%rd52];
	cvt.rn.f32.u16 	%f72, %rs14;
	cvt.u64.u32 	%rd53, %r13;
	cvt.u64.u32 	%rd54, %r94;
	add.s64 	%rd55, %rd54, %rd53;
	shl.b64 	%rd56, %rd55, 2;
	add.s64 	%rd58, %rd62, %rd56;
	ld.const.f32 	%f73, [%rd58+4];
	fma.rn.f32 	%f78, %f73, %f72, %f78;
$L__BB1_39:
	add.s32 	%r94, %r94, 2;
$L__BB1_40:
	setp.eq.s32 	%p84, %r10, 0;
	@%p84 bra 	$L__BB1_43;
	add.s32 	%r35, %r5, %r94;
	setp.gt.s32 	%p85, %r35, -1;
	setp.lt.s32 	%p86, %r35, %r37;
	and.pred  	%p87, %p85, %p86;
	and.pred  	%p88, %p1, %p87;
	not.pred 	%p89, %p88;
	@%p89 bra 	$L__BB1_43;
	add.s32 	%r83, %r35, %r12;
	mad.lo.s32 	%r84, %r83, %r39, %r3;
	add.s32 	%r85, %r94, %r13;
	cvt.u64.u32 	%rd59, %r84;
	add.s64 	%rd60, %rd1, %rd59;
	ld.global.u8 	%rs15, [%rd60];
	cvt.rn.f32.u16 	%f74, %rs15;
	mul.wide.u32 	%rd61, %r85, 4;
	add.s64 	%rd63, %rd62, %rd61;
	ld.const.f32 	%f75, [%rd63];
	fma.rn.f32 	%f78, %f75, %f74, %f78;
$L__BB1_43:
	add.s32 	%r91, %r91, 1;
	setp.ne.s32 	%p90, %r91, %r38;
	@%p90 bra 	$L__BB1_3;
	add.f32 	%f99, %f78, 0f3F000000;
$L__BB1_45:
	cvt.rzi.s32.f32 	%r86, %f99;
	max.s32 	%r87, %r86, 0;
	min.s32 	%r88, %r87, 255;
	mad.lo.s32 	%r89, %r37, %r2, %r1;
	mad.lo.s32 	%r90, %r89, %r39, %r3;
	cvt.s64.s32 	%rd64, %r90;
	cvta.to.global.u64 	%rd65, %rd4;
	add.s64 	%rd66, %rd65, %rd64;
	st.global.u8 	[%rd66], %r88;
$L__BB1_46:
	ret;

}


// ===== COMPILED SASS (sm_100) =====

	.target	sm_100

	.elftype	@"ET_EXEC"


//--------------------- .note.nv.tkinfo           --------------------------
	.section	.note.nv.tkinfo,"",@"SHT_NOTE"
	.sectionflags	@"SHF_NOTE_NV_TKINFO"
	.tkinfo
        /*0018*/ 	.word	0x00000002
        /*0030*/ 	.string	""
        /*0030*/ 	.string	"ptxas"
        /*0030*/ 	.string	"Cuda compilation tools, release 13.0, V13.0.88"
        /*0030*/ 	.string	"Build cuda_13.0.r13.0/compiler.36424714_0"
        /*0030*/ 	.string	"-arch sm_100 -m 64 "



//--------------------- .note.nv.cuinfo           --------------------------
	.section	.note.nv.cuinfo,"",@"SHT_NOTE"
	.sectionflags	@"SHF_NOTE_NV_CUINFO"
        /*0018*/ 	.short	0x0002
        /*001a*/ 	.short	0x0064
        /*001c*/ 	.short	0x0082
	.zero		2


//--------------------- .nv.info                  --------------------------
	.section	.nv.info,"",@"SHT_CUDA_INFO"
	.align	4


	//----- nvinfo : EIATTR_REGCOUNT
	.align		4
        /*0000*/ 	.byte	0x04, 0x2f
        /*0002*/ 	.short	(.L_2 - .L_1)
	.align		4
.L_1:
        /*0004*/ 	.word	index@(_Z19matrixMultiplyTiledPfS_S_i)
        /*0008*/ 	.word	0x00000020


	//----- nvinfo : EIATTR_FRAME_SIZE
	.align		4
.L_2:
        /*000c*/ 	.byte	0x04, 0x11
        /*000e*/ 	.short	(.L_4 - .L_3)
	.align		4
.L_3:
        /*0010*/ 	.word	index@(_Z19matrixMultiplyTiledPfS_S_i)
        /*0014*/ 	.word	0x00000000


	//----- nvinfo : EIATTR_REGCOUNT
	.align		4
.L_4:
        /*0018*/ 	.byte	0x04, 0x2f
        /*001a*/ 	.short	(.L_6 - .L_5)
	.align		4
.L_5:
        /*001c*/ 	.word	index@(_Z17convolution2D_GPUPhS_iii)
        /*0020*/ 	.word	0x00000020


	//----- nvinfo : EIATTR_FRAME_SIZE
	.align		4
.L_6:
        /*0024*/ 	.byte	0x04, 0x11
        /*0026*/ 	.short	(.L_8 - .L_7)
	.align		4
.L_7:
        /*0028*/ 	.word	index@(_Z17convolution2D_GPUPhS_iii)
        /*002c*/ 	.word	0x00000000


	//----- nvinfo : EIATTR_MIN_STACK_SIZE
	.align		4
.L_8:
        /*0030*/ 	.byte	0x04, 0x12
        /*0032*/ 	.short	(.L_10 - .L_9)
	.align		4
.L_9:
        /*0034*/ 	.word	index@(_Z17convolution2D_GPUPhS_iii)
        /*0038*/ 	.word	0x00000000


	//----- nvinfo : EIATTR_MIN_STACK_SIZE
	.align		4
.L_10:
        /*003c*/ 	.byte	0x04, 0x12
        /*003e*/ 	.short	(.L_12 - .L_11)
	.align		4
.L_11:
        /*0040*/ 	.word	index@(_Z19matrixMultiplyTiledPfS_S_i)
        /*0044*/ 	.word	0x00000000
.L_12:


//--------------------- .nv.compat                --------------------------
	.section	.nv.compat,"",@"SHT_CUDA_COMPAT_INFO"
	.align	4
        /*0000*/ 	.byte	0x02, 0x09, 0x00, 0x00, 0x02, 0x02, 0x01, 0x00, 0x02, 0x05, 0x05, 0x00, 0x03, 0x07, 0x01, 0x01
        /*0010*/ 	.byte	0x02, 0x03, 0x00, 0x00, 0x02, 0x06, 0x01, 0x00, 0x04, 0x0b, 0x08, 0x00, 0x09, 0x00, 0x00, 0x00
        /*0020*/ 	.byte	0x00, 0x00, 0x00, 0x00


//--------------------- .nv.info._Z17convolution2D_GPUPhS_iii --------------------------
	.section	.nv.info._Z17convolution2D_GPUPhS_iii,"",@"SHT_CUDA_INFO"
	.sectionflags	@""
	.align	4


	//----- nvinfo : EIATTR_CUDA_API_VERSION
	.align		4
        /*0000*/ 	.byte	0x04, 0x37
        /*0002*/ 	.short	(.L_14 - .L_13)
.L_13:
        /*0004*/ 	.word	0x00000082


	//----- nvinfo : EIATTR_KPARAM_INFO
	.align		4
.L_14:
        /*0008*/ 	.byte	0x04, 0x17
        /*000a*/ 	.short	(.L_16 - .L_15)
.L_15:
        /*000c*/ 	.word	0x00000000
        /*0010*/ 	.short	0x0004
        /*0012*/ 	.short	0x0018
        /*0014*/ 	.byte	0x00, 0xf0, 0x11, 0x00


	//----- nvinfo : EIATTR_KPARAM_INFO
	.align		4
.L_16:
        /*0018*/ 	.byte	0x04, 0x17
        /*001a*/ 	.short	(.L_18 - .L_17)
.L_17:
        /*001c*/ 	.word	0x00000000
        /*0020*/ 	.short	0x0003
        /*0022*/ 	.short	0x0014
        /*0024*/ 	.byte	0x00, 0xf0, 0x11, 0x00


	//----- nvinfo : EIATTR_KPARAM_INFO
	.align		4
.L_18:
        /*0028*/ 	.byte	0x04, 0x17
        /*002a*/ 	.short	(.L_20 - .L_19)
.L_19:
        /*002c*/ 	.word	0x00000000
        /*0030*/ 	.short	0x0002
        /*0032*/ 	.short	0x0010
        /*0034*/ 	.byte	0x00, 0xf0, 0x11, 0x00


	//----- nvinfo : EIATTR_KPARAM_INFO
	.align		4
.L_20:
        /*0038*/ 	.byte	0x04, 0x17
        /*003a*/ 	.short	(.L_22 - .L_21)
.L_21:
        /*003c*/ 	.word	0x00000000
        /*0040*/ 	.short	0x0001
        /*0042*/ 	.short	0x0008
        /*0044*/ 	.byte	0x00, 0xf5, 0x21, 0x00


	//----- nvinfo : EIATTR_KPARAM_INFO
	.align		4
.L_22:
        /*0048*/ 	.byte	0x04, 0x17
        /*004a*/ 	.short	(.L_24 - .L_23)
.L_23:
        /*004c*/ 	.word	0x00000000
        /*0050*/ 	.short	0x0000
        /*0052*/ 	.short	0x0000
        /*0054*/ 	.byte	0x00, 0xf5, 0x21, 0x00


	//----- nvinfo : EIATTR_SPARSE_MMA_MASK
	.align		4
.L_24:
        /*0058*/ 	.byte	0x03, 0x50
        /*005a*/ 	.short	0x0000


	//----- nvinfo : EIATTR_MAXREG_COUNT
	.align		4
        /*005c*/ 	.byte	0x03, 0x1b
        /*005e*/ 	.short	0x00ff


	//----- nvinfo : EIATTR_MERCURY_ISA_VERSION
	.align		4
        /*0060*/ 	.byte	0x03, 0x5f
        /*0062*/ 	.short	0x0101


	//----- nvinfo : EIATTR_VRC_CTA_INIT_COUNT
	.align		4
        /*0064*/ 	.byte	0x02, 0x4a
	.zero		1
	.zero		1


	//----- nvinfo : EIATTR_EXIT_INSTR_OFFSETS
	.align		4
        /*0068*/ 	.byte	0x04, 0x1c
        /*006a*/ 	.short	(.L_26 - .L_25)


	//   ....[0]....
.L_25:
        /*006c*/ 	.word	0x000000f0


	//   ....[1]....
        /*0070*/ 	.word	0x000012a0


	//----- nvinfo : EIATTR_CRS_STACK_SIZE
	.align		4
.L_26:
        /*0074*/ 	.byte	0x04, 0x1e
        /*0076*/ 	.short	(.L_28 - .L_27)
.L_27:
        /*0078*/ 	.word	0x00000000


	//----- nvinfo : EIATTR_CBANK_PARAM_SIZE
	.align		4
.L_28:
        /*007c*/ 	.byte	0x03, 0x19
        /*007e*/ 	.short	0x001c


	//----- nvinfo : EIATTR_PARAM_CBANK
	.align		4
        /*0080*/ 	.byte	0x04, 0x0a
        /*0082*/ 	.short	(.L_30 - .L_29)
	.align		4
.L_29:
        /*0084*/ 	.word	index@(.nv.constant0._Z17convolution2D_GPUPhS_iii)
        /*0088*/ 	.short	0x0380
        /*008a*/ 	.short	0x001c


	//----- nvinfo : EIATTR_SW_WAR
	.align		4
.L_30:
        /*008c*/ 	.byte	0x04, 0x36
        /*008e*/ 	.short	(.L_32 - .L_31)
.L_31:
        /*0090*/ 	.word	0x00000008
.L_32:


//--------------------- .nv.info._Z19matrixMultiplyTiledPfS_S_i --------------------------
	.section	.nv.info._Z19matrixMultiplyTiledPfS_S_i,"",@"SHT_CUDA_INFO"
	.sectionflags	@""
	.align	4


	//----- nvinfo : EIATTR_CUDA_API_VERSION
	.align		4
        /*0000*/ 	.byte	0x04, 0x37
        /*0002*/ 	.short	(.L_34 - .L_33)
.L_33:
        /*0004*/ 	.word	0x00000082


	//----- nvinfo : EIATTR_KPARAM_INFO
	.align		4
.L_34:
        /*0008*/ 	.byte	0x04, 0x17
        /*000a*/ 	.short	(.L_36 - .L_35)
.L_35:
        /*000c*/ 	.word	0x00000000
        /*0010*/ 	.short	0x0003
        /*0012*/ 	.short	0x0018
        /*0014*/ 	.byte	0x00, 0xf0, 0x11, 0x00


	//----- nvinfo : EIATTR_KPARAM_INFO
	.align		4
.L_36:
        /*0018*/ 	.byte	0x04, 0x17
        /*001a*/ 	.short	(.L_38 - .L_37)
.L_37:
        /*001c*/ 	.word	0x00000000
        /*0020*/ 	.short	0x0002
        /*0022*/ 	.short	0x0010
        /*0024*/ 	.byte	0x00, 0xf5, 0x21, 0x00


	//----- nvinfo : EIATTR_KPARAM_INFO
	.align		4
.L_38:
        /*0028*/ 	.byte	0x04, 0x17
        /*002a*/ 	.short	(.L_40 - .L_39)
.L_39:
        /*002c*/ 	.word	0x00000000
        /*0030*/ 	.short	0x0001
        /*0032*/ 	.short	0x0008
        /*0034*/ 	.byte	0x00, 0xf5, 0x21, 0x00


	//----- nvinfo : EIATTR_KPARAM_INFO
	.align		4
.L_40:
        /*0038*/ 	.byte	0x04, 0x17
        /*003a*/ 	.short	(.L_42 - .L_41)
.L_41:
        /*003c*/ 	.word	0x00000000
        /*0040*/ 	.short	0x0000
        /*0042*/ 	.short	0x0000
        /*0044*/ 	.byte	0x00, 0xf5, 0x21, 0x00


	//----- nvinfo : EIATTR_SPARSE_MMA_MASK
	.align		4
.L_42:
        /*0048*/ 	.byte	0x03, 0x50
        /*004a*/ 	.short	0x0000


	//----- nvinfo : EIATTR_MAXREG_COUNT
	.align		4
        /*004c*/ 	.byte	0x03, 0x1b
        /*004e*/ 	.short	0x00ff


	//----- nvinfo : EIATTR_NUM_BARRIERS
	.align		4
        /*0050*/ 	.byte	0x02, 0x4c
        /*0052*/ 	.byte	0x01
	.zero		1


	//----- nvinfo : EIATTR_MERCURY_ISA_VERSION
	.align		4
        /*0054*/ 	.byte	0x03, 0x5f
        /*0056*/ 	.short	0x0101


	//----- nvinfo : EIATTR_VRC_CTA_INIT_COUNT
	.align		4
        /*0058*/ 	.byte	0x02, 0x4a
	.zero		1
	.zero		1


	//----- nvinfo : EIATTR_EXIT_INSTR_OFFSETS
	.align		4
        /*005c*/ 	.byte	0x04, 0x1c
        /*005e*/ 	.short	(.L_44 - .L_43)


	//   ....[0]....
.L_43:
        /*0060*/ 	.word	0x000005c0


	//   ....[1]....
        /*0064*/ 	.word	0x00000610


	//----- nvinfo : EIATTR_CBANK_PARAM_SIZE
	.align		4
.L_44:
        /*0068*/ 	.byte	0x03, 0x19
        /*006a*/ 	.short	0x001c


	//----- nvinfo : EIATTR_PARAM_CBANK
	.align		4
        /*006c*/ 	.byte	0x04, 0x0a
        /*006e*/ 	.short	(.L_46 - .L_45)
	.align		4
.L_45:
        /*0070*/ 	.word	index@(.nv.constant0._Z19matrixMultiplyTiledPfS_S_i)
        /*0074*/ 	.short	0x0380
        /*0076*/ 	.short	0x001c


	//----- nvinfo : EIATTR_SW_WAR
	.align		4
.L_46:
        /*0078*/ 	.byte	0x04, 0x36
        /*007a*/ 	.short	(.L_48 - .L_47)
.L_47:
        /*007c*/ 	.word	0x00000008
.L_48:


//--------------------- .nv.callgraph             --------------------------
	.section	.nv.callgraph,"",@"SHT_CUDA_CALLGRAPH"
	.align	4
	.sectionentsize	8
	.align		4
        /*0000*/ 	.word	0x00000000
	.align		4
        /*0004*/ 	.word	0xffffffff
	.align		4
        /*0008*/ 	.word	0x00000000
	.align		4
        /*000c*/ 	.word	0xfffffffe
	.align		4
        /*0010*/ 	.word	0x00000000
	.align		4
        /*0014*/ 	.word	0xfffffffd
	.align		4
        /*0018*/ 	.word	0x00000000
	.align		4
        /*001c*/ 	.word	0xfffffffc


//--------------------- .nv.constant3             --------------------------
	.section	.nv.constant3,"a",@progbits
	.align	4
.nv.constant3:
	.type		d_kernel,@object
	.size		d_kernel,(.L_0 - d_kernel)
d_kernel:
	.zero		4096
.L_0:


//--------------------- .text._Z17convolution2D_GPUPhS_iii --------------------------
	.section	.text._Z17convolution2D_GPUPhS_iii,"ax",@progbits
	.align	128
        .global         _Z17convolution2D_GPUPhS_iii
        .type           _Z17convolution2D_GPUPhS_iii,@function
        .size           _Z17convolution2D_GPUPhS_iii,(.L_x_12 - _Z17convolution2D_GPUPhS_iii)
        .other          _Z17convolution2D_GPUPhS_iii,@"STO_CUDA_ENTRY STV_DEFAULT"
_Z17convolution2D_GPUPhS_iii:
.text._Z17convolution2D_GPUPhS_iii:
[----:B------:R-:W-:Y:S01]  /*0000*/  LDC R1, c[0x0][0x37c] ;  /* 0x0000df00ff017b82 */ /* 0x000fe20000000800 */
[----:B------:R-:W0:Y:S07]  /*0010*/  S2R R3, SR_TID.X ;  /* 0x0000000000037919 */ /* 0x000e2e0000002100 */
[----:B------:R-:W0:Y:S01]  /*0020*/  S2UR UR4, SR_CTAID.X ;  /* 0x00000000000479c3 */ /* 0x000e220000002500 */
[----:B------:R-:W1:Y:S01]  /*0030*/  LDCU UR6, c[0x0][0x390] ;  /* 0x00007200ff0677ac */ /* 0x000e620008000800 */
[----:B------:R-:W2:Y:S06]  /*0040*/  S2R R5, SR_TID.Y ;  /* 0x0000000000057919 */ /* 0x000eac0000002200 */
[----:B------:R-:W0:Y:S08]  /*0050*/  LDC R0, c[0x0][0x360] ;  /* 0x0000d800ff007b82 */ /* 0x000e300000000800 */
[----:B------:R-:W2:Y:S08]  /*0060*/  S2UR UR5, SR_CTAID.Y ;  /* 0x00000000000579c3 */ /* 0x000eb00000002600 */
[----:B------:R-:W2:Y:S08]  /*0070*/  LDC R2, c[0x0][0x364] ;  /* 0x0000d900ff027b82 */ /* 0x000eb00000000800 */
[----:B------:R-:W3:Y:S01]  /*0080*/  S2UR UR10, SR_CTAID.Z ;  /* 0x00000000000a79c3 */ /* 0x000ee20000002700 */
[----:B0-----:R-:W-:-:S07]  /*0090*/  IMAD R0, R0, UR4, R3 ;  /* 0x0000000400007c24 */ /* 0x001fce000f8e0203 */
[----:B------:R-:W3:Y:S01]  /*00a0*/  LDC R4, c[0x0][0x398] ;  /* 0x0000e600ff047b82 */ /* 0x000ee20000000800 */
[----:B--2---:R-:W-:-:S05]  /*00b0*/  IMAD R3, R2, UR5, R5 ;  /* 0x0000000502037c24 */ /* 0x004fca000f8e0205 */
[----:B------:R-:W-:Y:S02]  /*00c0*/  VIMNMX R2, PT, PT, R0, R3, !PT ;  /* 0x0000000300027248 */ /* 0x000fe40007fe0100 */
[----:B---3--:R-:W-:-:S04]  /*00d0*/  ISETP.LE.AND P0, PT, R4, UR10, PT ;  /* 0x0000000a04007c0c */ /* 0x008fc8000bf03270 */
[----:B-1----:R-:W-:-:S13]  /*00e0*/  ISETP.GE.OR P0, PT, R2, UR6, P0 ;  /* 0x0000000602007c0c */ /* 0x002fda0008706670 */
[----:B------:R-:W-:Y:S05]  /*00f0*/  @P0 EXIT ;  /* 0x000000000000094d */ /* 0x000fea0003800000 */
[----:B------:R-:W0:Y:S01]  /*0100*/  LDCU UR5, c[0x0][0x394] ;  /* 0x00007280ff0577ac */ /* 0x000e220008000800 */
[----:B------:R-:W-:Y:S01]  /*0110*/  IMAD.MOV.U32 R4, RZ, RZ, 0x3f000000 ;  /* 0x3f000000ff047424 */ /* 0x000fe200078e00ff */
[----:B------:R-:W1:Y:S01]  /*0120*/  LDCU.64 UR12, c[0x0][0x358] ;  /* 0x00006b00ff0c77ac */ /* 0x000e620008000a00 */
[----:B0-----:R-:W-:-:S09]  /*0130*/  UISETP.GE.AND UP0, UPT, UR5, 0x1, UPT ;  /* 0x000000010500788c */ /* 0x001fd2000bf06270 */
[----:B-1----:R-:W-:Y:S05]  /*0140*/  BRA.U !UP0, `(.L_x_0) ;  /* 0x00000011082c7547 */ /* 0x002fea000b800000 */
[----:B------:R-:W-:Y:S01]  /*0150*/  ULOP3.LUT UR8, UR5, 0x7, URZ, 0xc0, !UPT ;  /* 0x0000000705087892 */ /* 0x000fe2000f8ec0ff */
[----:B------:R-:W-:Y:S01]  /*0160*/  IMAD.MOV.U32 R2, RZ, RZ, RZ ;  /* 0x000000ffff027224 */ /* 0x000fe200078e00ff */
[----:B------:R-:W-:Y:S02]  /*0170*/  USHF.R.U32.HI UR4, URZ, 0x1, UR5 ;  /* 0x00000001ff047899 */ /* 0x000fe40008011605 */
[----:B------:R-:W-:Y:S02]  /*0180*/  UIADD3 UR6, UPT, UPT, UR8, -0x1, URZ ;  /* 0xffffffff08067890 */ /* 0x000fe4000fffe0ff */
[----:B------:R-:W-:Y:S02]  /*0190*/  ULOP3.LUT UR9, UR5, 0x3, URZ, 0xc0, !UPT ;  /* 0x0000000305097892 */ /* 0x000fe4000f8ec0ff */
[----:B------:R-:W-:Y:S01]  /*01a0*/  VIADD R4, R3, -UR4 ;  /* 0x8000000403047c36 */ /* 0x000fe20008000000 */
[----:B------:R-:W-:Y:S01]  /*01b0*/  ULOP3.LUT UR5, UR5, 0x7ffffff8, URZ, 0xc0, !UPT ;  /* 0x7ffffff805057892 */ /* 0x000fe2000f8ec0ff */
[----:B------:R-:W-:Y:S01]  /*01c0*/  VIADD R5, R0, -UR4 ;  /* 0x8000000400057c36 */ /* 0x000fe20008000000 */
[----:B------:R-:W-:Y:S01]  /*01d0*/  UISETP.GE.U32.AND UP1, UPT, UR6, 0x3, UPT ;  /* 0x000000030600788c */ /* 0x000fe2000bf26070 */
[----:B------:R-:W-:-:S10]  /*01e0*/  UMOV UR4, URZ ;  /* 0x000000ff00047c82 */ /* 0x000fd40008000000 */
.L_x_7:
[----:B------:R-:W0:Y:S01]  /*01f0*/  LDCU.64 UR6, c[0x0][0x390] ;  /* 0x00007200ff0677ac */ /* 0x000e220008000a00 */
[----:B------:R-:W-:Y:S02]  /*0200*/  VIADD R6, R4, UR4 ;  /* 0x0000000404067c36 */ /* 0x000fe40008000000 */
[----:B------:R-:W-:Y:S01]  /*0210*/  HFMA2 R16, -RZ, RZ, 0, 0 ;  /* 0x00000000ff107431 */ /* 0x000fe200000001ff */
[----:B0-----:R-:W-:Y:S02]  /*0220*/  UISETP.GE.U32.AND UP2, UPT, UR7, 0x8, UPT ;  /* 0x000000080700788c */ /* 0x001fe4000bf46070 */
[C---:B------:R-:W-:Y:S01]  /*0230*/  ISETP.GE.AND P0, PT, R6.reuse, UR6, PT ;  /* 0x0000000606007c0c */ /* 0x040fe2000bf06270 */
[----:B------:R-:W-:Y:S02]  /*0240*/  UIMAD UR11, UR4, UR7, URZ ;  /* 0x00000007040b72a4 */ /* 0x000fe4000f8e02ff */
[----:B------:R-:W-:Y:S01]  /*0250*/  UIADD3 UR4, UPT, UPT, UR4, 0x1, URZ ;  /* 0x0000000104047890 */ /* 0x000fe2000fffe0ff */
[----:B------:R-:W-:-:S03]  /*0260*/  ISETP.GT.AND P0, PT, R6, -0x1, !P0 ;  /* 0xffffffff0600780c */ /* 0x000fc60004704270 */
[----:B------:R-:W-:Y:S01]  /*0270*/  UISETP.NE.AND UP0, UPT, UR4, UR7, UPT ;  /* 0x000000070400728c */ /* 0x000fe2000bf05270 */
[----:B------:R-:W-:Y:S10]  /*0280*/  BRA.U !UP2, `(.L_x_1) ;  /* 0x000000050aec7547 */ /* 0x000ff4000b800000 */
[----:B------:R-:W-:Y:S01]  /*0290*/  IMAD.MOV.U32 R8, RZ, RZ, RZ ;  /* 0x000000ffff087224 */ /* 0x000fe200078e00ff */
[----:B------:R-:W0:Y:S06]  /*02a0*/  LDCU UR6, c[0x0][0x390] ;  /* 0x00007200ff0677ac */ /* 0x000e2c0008000800 */
.L_x_2:
[----:B------:R-:W-:-:S04]  /*02b0*/  IMAD.IADD R9, R5, 0x1, R8 ;  /* 0x0000000105097824 */ /* 0x000fc800078e0208 */
[C---:B------:R-:W-:Y:S01]  /*02c0*/  VIADD R15, R9.reuse, 0x1 ;  /* 0x00000001090f7836 */ /* 0x040fe20000000000 */
[----:B0-----:R-:W-:-:S04]  /*02d0*/  ISETP.GE.AND P1, PT, R9, UR6, PT ;  /* 0x0000000609007c0c */ /* 0x001fc8000bf26270 */
[----:B------:R-:W-:Y:S02]  /*02e0*/  ISETP.GT.AND P1, PT, R9, -0x1, !P1 ;  /* 0xffffffff0900780c */ /* 0x000fe40004f24270 */
[C---:B------:R-:W-:Y:S02]  /*02f0*/  ISETP.GE.AND P2, PT, R15.reuse, UR6, PT ;  /* 0x000000060f007c0c */ /* 0x040fe4000bf46270 */
[----:B------:R-:W-:Y:S02]  /*0300*/  PLOP3.LUT P1, PT, P0, P1, PT, 0x80, 0x8 ;  /* 0x000000000008781c */ /* 0x000fe40000723070 */
[----:B------:R-:W-:-:S04]  /*0310*/  ISETP.GT.AND P2, PT, R15, -0x1, !P2 ;  /* 0xffffffff0f00780c */ /* 0x000fc80005744270 */
[----:B------:R-:W-:-:S07]  /*0320*/  PLOP3.LUT P2, PT, P0, P2, PT, 0x80, 0x8 ;  /* 0x000000000008781c */ /* 0x000fce0000745070 */
[----:B------:R-:W0:Y:S01]  /*0330*/  @P1 LDC R10, c[0x0][0x398] ;  /* 0x0000e600ff0a1b82 */ /* 0x000e220000000800 */
[----:B------:R-:W-:-:S07]  /*0340*/  @P1 IMAD R7, R6, UR6, R9 ;  /* 0x0000000606071c24 */ /* 0x000fce000f8e0209 */
[----:B------:R-:W1:Y:S08]  /*0350*/  @P1 LDC.64 R12, c[0x0][0x380] ;  /* 0x0000e000ff0c1b82 */ /* 0x000e700000000a00 */
[----:B------:R-:W2:Y:S01]  /*0360*/  @P2 LDC R14, c[0x0][0x398] ;  /* 0x0000e600ff0e2b82 */ /* 0x000ea20000000800 */
[----:B0-----:R-:W-:-:S07]  /*0370*/  @P1 IMAD R7, R7, R10, UR10 ;  /* 0x0000000a07071e24 */ /* 0x001fce000f8e020a */
[----:B------:R-:W0:Y:S01]  /*0380*/  @P2 LDC.64 R10, c[0x0][0x380] ;  /* 0x0000e000ff0a2b82 */ /* 0x000e220000000a00 */
[----:B-1----:R-:W-:Y:S01]  /*0390*/  @P1 IADD3 R12, P3, PT, R7, R12, RZ ;  /* 0x0000000c070c1210 */ /* 0x002fe20007f7e0ff */
[----:B------:R-:W-:-:S04]  /*03a0*/  @P2 IMAD R7, R6, UR6, R15 ;  /* 0x0000000606072c24 */ /* 0x000fc8000f8e020f */
[----:B------:R-:W-:Y:S02]  /*03b0*/  @P1 IMAD.X R13, RZ, RZ, R13, P3 ;  /* 0x000000ffff0d1224 */ /* 0x000fe400018e060d */
[----:B--2---:R-:W-:-:S03]  /*03c0*/  @P2 IMAD R7, R7, R14, UR10 ;  /* 0x0000000a07072e24 */ /* 0x004fc6000f8e020e */
[----:B------:R-:W2:Y:S02]  /*03d0*/  @P1 LDG.E.U8 R12, desc[UR12][R12.64] ;  /* 0x0000000c0c0c1981 */ /* 0x000ea4000c1e1100 */
[----:B0-----:R-:W-:-:S05]  /*03e0*/  @P2 IADD3 R10, P3, PT, R7, R10, RZ ;  /* 0x0000000a070a2210 */ /* 0x001fca0007f7e0ff */
[----:B------:R-:W-:-:S05]  /*03f0*/  @P2 IMAD.X R11, RZ, RZ, R11, P3 ;  /* 0x000000ffff0b2224 */ /* 0x000fca00018e060b */
[----:B------:R2:W3:Y:S01]  /*0400*/  @P2 LDG.E.U8 R10, desc[UR12][R10.64] ;  /* 0x0000000c0a0a2981 */ /* 0x0004e2000c1e1100 */
[----:B------:R-:W-:Y:S01]  /*0410*/  IADD3 R7, PT, PT, R8, UR11, RZ ;  /* 0x0000000b08077c10 */ /* 0x000fe2000fffe0ff */
[C---:B------:R-:W-:Y:S01]  /*0420*/  VIADD R19, R9.reuse, 0x2 ;  /* 0x0000000209137836 */ /* 0x040fe20000000000 */
[C---:B------:R-:W-:Y:S01]  /*0430*/  IADD3 R25, PT, PT, R9.reuse, 0x5, RZ ;  /* 0x0000000509197810 */ /* 0x040fe20007ffe0ff */
[----:B------:R-:W-:Y:S02]  /*0440*/  VIADD R15, R9, 0x3 ;  /* 0x00000003090f7836 */ /* 0x000fe40000000000 */
[----:B------:R-:W-:Y:S01]  /*0450*/  @P1 IMAD.SHL.U32 R14, R7, 0x4, RZ ;  /* 0x00000004070e1824 */ /* 0x000fe200078e00ff */
[----:B------:R-:W-:Y:S01]  /*0460*/  ISETP.GE.AND P6, PT, R19, UR6, PT ;  /* 0x0000000613007c0c */ /* 0x000fe2000bfc6270 */
[----:B------:R-:W-:Y:S01]  /*0470*/  VIADD R27, R9, 0x4 ;  /* 0x00000004091b7836 */ /* 0x000fe20000000000 */
[----:B------:R-:W-:Y:S01]  /*0480*/  ISETP.GE.AND P5, PT, R15, UR6, PT ;  /* 0x000000060f007c0c */ /* 0x000fe2000bfa6270 */
[----:B------:R-:W-:Y:S01]  /*0490*/  IMAD.SHL.U32 R7, R7, 0x4, RZ ;  /* 0x0000000407077824 */ /* 0x000fe200078e00ff */
[----:B------:R-:W-:Y:S01]  /*04a0*/  ISETP.GT.AND P6, PT, R19, -0x1, !P6 ;  /* 0xffffffff1300780c */ /* 0x000fe200077c4270 */
[----:B------:R-:W0:Y:S01]  /*04b0*/  @P1 LDC R14, c[0x3][R14] ;  /* 0x00c000000e0e1b82 */ /* 0x000e220000000800 */
[----:B------:R-:W-:Y:S01]  /*04c0*/  ISETP.GT.AND P5, PT, R15, -0x1, !P5 ;  /* 0xffffffff0f00780c */ /* 0x000fe20006fa4270 */
[----:B------:R-:W-:Y:S01]  /*04d0*/  VIADD R23, R9, 0x6 ;  /* 0x0000000609177836 */ /* 0x000fe20000000000 */
[----:B------:R-:W-:-:S02]  /*04e0*/  PLOP3.LUT P6, PT, P0, P6, PT, 0x80, 0x8 ;  /* 0x000000000008781c */ /* 0x000fc400007cd070 */
[C---:B------:R-:W-:Y:S02]  /*04f0*/  ISETP.GE.AND P4, PT, R27.reuse, UR6, PT ;  /* 0x000000061b007c0c */ /* 0x040fe4000bf86270 */
[----:B------:R-:W-:Y:S01]  /*0500*/  PLOP3.LUT P5, PT, P0, P5, PT, 0x80, 0x8 ;  /* 0x000000000008781c */ /* 0x000fe200007ab070 */
[----:B------:R-:W1:Y:S01]  /*0510*/  @P2 LDC R16, c[0x3][R7+0x4] ;  /* 0x00c0010007102b82 */ /* 0x000e620000000800 */
[----:B------:R-:W-:Y:S02]  /*0520*/  ISETP.GT.AND P4, PT, R27, -0x1, !P4 ;  /* 0xffffffff1b00780c */ /* 0x000fe40006784270 */
[C---:B------:R-:W-:Y:S02]  /*0530*/  ISETP.GE.AND P3, PT, R25.reuse, UR6, PT ;  /* 0x0000000619007c0c */ /* 0x040fe4000bf66270 */
[----:B------:R-:W-:Y:S02]  /*0540*/  PLOP3.LUT P4, PT, P0, P4, PT, 0x80, 0x8 ;  /* 0x000000000008781c */ /* 0x000fe40000789070 */
[----:B------:R-:W-:Y:S01]  /*0550*/  ISETP.GT.AND P3, PT, R25, -0x1, !P3 ;  /* 0xffffffff1900780c */ /* 0x000fe20005f64270 */
[----:B------:R-:W4:Y:S01]  /*0560*/  @P6 LDC R29, c[0x0][0x398] ;  /* 0x0000e600ff1d6b82 */ /* 0x000f220000000800 */
[----:B------:R-:W-:-:S02]  /*0570*/  IADD3 R9, PT, PT, R9, 0x7, RZ ;  /* 0x0000000709097810 */ /* 0x000fc40007ffe0ff */
[----:B------:R-:W-:Y:S01]  /*0580*/  PLOP3.LUT P3, PT, P0, P3, PT, 0x80, 0x8 ;  /* 0x000000000008781c */ /* 0x000fe20000767070 */
[----:B------:R-:W-:Y:S01]  /*0590*/  @P5 IMAD R15, R6, UR6, R15 ;  /* 0x00000006060f5c24 */ /* 0x000fe2000f8e020f */
[----:B------:R-:W-:-:S05]  /*05a0*/  P2R R20, PR, RZ, 0x40 ;  /* 0x00000040ff147803 */ /* 0x000fca0000000000 */
[----:B------:R-:W5:Y:S01]  /*05b0*/  @P4 LDC R24, c[0x0][0x398] ;  /* 0x0000e600ff184b82 */ /* 0x000f620000000800 */
[----:B------:R-:W-:-:S05]  /*05c0*/  @P4 IMAD R27, R6, UR6, R27 ;  /* 0x00000006061b4c24 */ /* 0x000fca000f8e021b */
[----:B------:R-:W-:Y:S02]  /*05d0*/  @P3 IMAD R25, R6, UR6, R25 ;  /* 0x0000000606193c24 */ /* 0x000fe4000f8e0219 */
[----:B------:R-:W0:Y:S01]  /*05e0*/  @P3 LDC R22, c[0x0][0x398] ;  /* 0x0000e600ff163b82 */ /* 0x000e220000000800 */
[----:B-----5:R-:W-:Y:S02]  /*05f0*/  @P4 IMAD R27, R27, R24, UR10 ;  /* 0x0000000a1b1b4e24 */ /* 0x020fe4000f8e0218 */
[----:B0-----:R-:W-:Y:S01]  /*0600*/  @P3 IMAD R25, R25, R22, UR10 ;  /* 0x0000000a19193e24 */ /* 0x001fe2000f8e0216 */
[----:B--2---:R-:W-:-:S04]  /*0610*/  @P1 I2FP.F32.U32 R11, R12 ;  /* 0x0000000c000b1245 */ /* 0x004fc80000201000 */
[----:B------:R-:W0:Y:S01]  /*0620*/  @P6 LDC.64 R12, c[0x0][0x380] ;  /* 0x0000e000ff0c6b82 */ /* 0x000e220000000a00 */
[----:B------:R-:W-:Y:S01]  /*0630*/  @P1 FFMA R2, R11, R14, R2 ;  /* 0x0000000e0b021223 */ /* 0x000fe20000000002 */
[----:B------:R-:W-:-:S06]  /*0640*/  ISETP.GE.AND P1, PT, R23, UR6, PT ;  /* 0x0000000617007c0c */ /* 0x000fcc000bf26270 */
[----:B------:R-:W2:Y:S01]  /*0650*/  @P5 LDC R14, c[0x0][0x398] ;  /* 0x0000e600ff0e5b82 */ /* 0x000ea20000000800 */
[----:B------:R-:W-:-:S04]  /*0660*/  ISETP.GT.AND P1, PT, R23, -0x1, !P1 ;  /* 0xffffffff1700780c */ /* 0x000fc80004f24270 */
[----:B------:R-:W-:Y:S02]  /*0670*/  PLOP3.LUT P1, PT, P0, P1, PT, 0x80, 0x8 ;  /* 0x000000000008781c */ /* 0x000fe40000723070 */
[----:B---3--:R-:W-:Y:S02]  /*0680*/  @P2 I2FP.F32.U32 R17, R10 ;  /* 0x0000000a00112245 */ /* 0x008fe40000201000 */
[----:B------:R-:W3:Y:S03]  /*0690*/  @P5 LDC.64 R10, c[0x0][0x380] ;  /* 0x0000e000ff0a5b82 */ /* 0x000ee60000000a00 */
[----:B-1----:R-:W-:Y:S01]  /*06a0*/  @P2 FFMA R2, R17, R16, R2 ;  /* 0x0000001011022223 */ /* 0x002fe20000000002 */
[----:B------:R-:W-:-:S04]  /*06b0*/  @P6 IMAD R16, R6, UR6, R19 ;  /* 0x0000000606106c24 */ /* 0x000fc8000f8e0213 */
[----:B------:R-:W1:Y:S01]  /*06c0*/  @P4 LDC.64 R18, c[0x0][0x380] ;  /* 0x0000e000ff124b82 */ /* 0x000e620000000a00 */
[----:B----4-:R-:W-:Y:S02]  /*06d0*/  @P6 IMAD R29, R16, R29, UR10 ;  /* 0x0000000a101d6e24 */ /* 0x010fe4000f8e021d */
[----:B------:R-:W-:-:S03]  /*06e0*/  @P1 IMAD R22, R6, UR6, R23 ;  /* 0x0000000606161c24 */ /* 0x000fc6000f8e0217 */
[----:B0-----:R-:W-:Y:S01]  /*06f0*/  @P6 IADD3 R12, P2, PT, R29, R12, RZ ;  /* 0x0000000c1d0c6210 */ /* 0x001fe20007f5e0ff */
[----:B--2---:R-:W-:Y:S01]  /*0700*/  @P5 IMAD R29, R15, R14, UR10 ;  /* 0x0000000a0f1d5e24 */ /* 0x004fe2000f8e020e */
[----:B------:R-:W0:Y:S03]  /*0710*/  @P3 LDC.64 R16, c[0x0][0x380] ;  /* 0x0000e000ff103b82 */ /* 0x000e260000000a00 */
[----:B------:R-:W-:-:S05]  /*0720*/  @P6 IMAD.X R13, RZ, RZ, R13, P2 ;  /* 0x000000ffff0d6224 */ /* 0x000fca00010e060d */
[----:B------:R-:W2:Y:S01]  /*0730*/  @P1 LDC R21, c[0x0][0x398] ;  /* 0x0000e600ff151b82 */ /* 0x000ea20000000800 */
[----:B---3--:R-:W-:-:S05]  /*0740*/  @P5 IADD3 R10, P2, PT, R29, R10, RZ ;  /* 0x0000000a1d0a5210 */ /* 0x008fca0007f5e0ff */
[----:B------:R-:W-:Y:S02]  /*0750*/  @P5 IMAD.X R11, RZ, RZ, R11, P2 ;  /* 0x000000ffff0b5224 */ /* 0x000fe400010e060b */
[----:B------:R-:W3:Y:S01]  /*0760*/  @P1 LDC.64 R14, c[0x0][0x380] ;  /* 0x0000e000ff0e1b82 */ /* 0x000ee20000000a00 */
[----:B-1----:R-:W-:Y:S02]  /*0770*/  @P4 IADD3 R18, P2, PT, R27, R18, RZ ;  /* 0x000000121b124210 */ /* 0x002fe40007f5e0ff */
[----:B------:R-:W4:Y:S03]  /*0780*/  @P5 LDG.E.U8 R10, desc[UR12][R10.64] ;  /* 0x0000000c0a0a5981 */ /* 0x000f26000c1e1100 */
[----:B------:R-:W-:Y:S01]  /*0790*/  @P4 IMAD.X R19, RZ, RZ, R19, P2 ;  /* 0x000000ffff134224 */ /* 0x000fe200010e0613 */
[----:B0-----:R-:W-:-:S04]  /*07a0*/  @P3 IADD3 R16, P2, PT, R25, R16, RZ ;  /* 0x0000001019103210 */ /* 0x001fc80007f5e0ff */
[----:B------:R-:W5:Y:S01]  /*07b0*/  @P4 LDG.E.U8 R18, desc[UR12][R18.64] ;  /* 0x0000000c12124981 */ /* 0x000f62000c1e1100 */
[----:B------:R-:W-:Y:S02]  /*07c0*/  @P3 IMAD.X R17, RZ, RZ, R17, P2 ;  /* 0x000000ffff113224 */ /* 0x000fe400010e0611 */
[----:B--2---:R-:W-:-:S03]  /*07d0*/  @P1 IMAD R21, R22, R21, UR10 ;  /* 0x0000000a16151e24 */ /* 0x004fc6000f8e0215 */
[----:B------:R-:W2:Y:S02]  /*07e0*/  @P3 LDG.E.U8 R16, desc[UR12][R16.64] ;  /* 0x0000000c10103981 */ /* 0x000ea4000c1e1100 */
[----:B---3--:R-:W-:-:S05]  /*07f0*/  @P1 IADD3 R22, P2, PT, R21, R14, RZ ;  /* 0x0000000e15161210 */ /* 0x008fca0007f5e0ff */
[----:B------:R-:W-:Y:S01]  /*0800*/  @P1 IMAD.X R23, RZ, RZ, R15, P2 ;  /* 0x000000ffff171224 */ /* 0x000fe200010e060f */
[----:B------:R-:W-:-:S04]  /*0810*/  ISETP.GE.AND P2, PT, R9, UR6, PT ;  /* 0x0000000609007c0c */ /* 0x000fc8000bf46270 */
[----:B------:R-:W-:Y:S01]  /*0820*/  ISETP.GT.AND P2, PT, R9, -0x1, !P2 ;  /* 0xffffffff0900780c */ /* 0x000fe20005744270 */
[----:B------:R-:W3:Y:S03]  /*0830*/  @P1 LDG.E.U8 R22, desc[UR12][R22.64] ;  /* 0x0000000c16161981 */ /* 0x000ee6000c1e1100 */
[----:B------:R-:W-:-:S13]  /*0840*/  PLOP3.LUT P2, PT, P0, P2, PT, 0x80, 0x8 ;  /* 0x000000000008781c */ /* 0x000fda0000745070 */
[----:B------:R-:W0:Y:S01]  /*0850*/  @P2 LDC R24, c[0x0][0x398] ;  /* 0x0000e600ff182b82 */ /* 0x000e220000000800 */
[----:B------:R-:W-:-:S07]  /*0860*/  @P2 IMAD R9, R6, UR6, R9 ;  /* 0x0000000606092c24 */ /* 0x000fce000f8e0209 */
[----:B------:R-:W1:Y:S01]  /*0870*/  @P2 LDC.64 R14, c[0x0][0x380] ;  /* 0x0000e000ff0e2b82 */ /* 0x000e620000000a00 */
[----:B0-----:R-:W-:-:S05]  /*0880*/  @P2 IMAD R9, R9, R24, UR10 ;  /* 0x0000000a09092e24 */ /* 0x001fca000f8e0218 */
[----:B-1----:R-:W-:-:S05]  /*0890*/  @P2 IADD3 R14, P6, PT, R9, R14, RZ ;  /* 0x0000000e090e2210 */ /* 0x002fca0007fde0ff */
[----:B------:R-:W-:Y:S01]  /*08a0*/  @P2 IMAD.X R15, RZ, RZ, R15, P6 ;  /* 0x000000ffff0f2224 */ /* 0x000fe200030e060f */
[----:B------:R-:W-:-:S04]  /*08b0*/  ISETP.NE.AND P6, PT, R20, RZ, PT ;  /* 0x000000ff1400720c */ /* 0x000fc80003fc5270 */
[----:B------:R-:W3:Y:S09]  /*08c0*/  @P2 LDG.E.U8 R14, desc[UR12][R14.64] ;  /* 0x0000000c0e0e2981 */ /* 0x000ef2000c1e1100 */
[----:B------:R-:W5:Y:S01]  /*08d0*/  @P6 LDG.E.U8 R12, desc[UR12][R12.64] ;  /* 0x0000000c0c0c6981 */ /* 0x000f62000c1e1100 */
[----:B------:R-:W0:Y:S08]  /*08e0*/  @P6 LDC R20, c[0x3][R7+0x8] ;  /* 0x00c0020007146b82 */ /* 0x000e300000000800 */
[----:B------:R-:W1:Y:S08]  /*08f0*/  @P5 LDC R21, c[0x3][R7+0xc] ;  /* 0x00c0030007155b82 */ /* 0x000e700000000800 */
[----:B------:R-:W2:Y:S08]  /*0900*/  @P4 LDC R24, c[0x3][R7+0x10] ;  /* 0x00c0040007184b82 */ /* 0x000eb00000000800 */
[----:B------:R-:W2:Y:S08]  /*0910*/  @P3 LDC R25, c[0x3][R7+0x14] ;  /* 0x00c0050007193b82 */ /* 0x000eb00000000800 */
[----:B------:R3:W3:Y:S01]  /*0920*/  @P1 LDC R26, c[0x3][R7+0x18] ;  /* 0x00c00600071a1b82 */ /* 0x0006e20000000800 */
[----:B------:R-:W-:Y:S01]  /*0930*/  VIADD R8, R8, 0x8 ;  /* 0x0000000808087836 */ /* 0x000fe20000000000 */
[----:B----4-:R-:W-:-:S02]  /*0940*/  @P5 I2FP.F32.U32 R11, R10 ;  /* 0x0000000a000b5245 */ /* 0x010fc40000201000 */
[----:B-----5:R-:W-:-:S05]  /*0950*/  @P6 I2FP.F32.U32 R9, R12 ;  /* 0x0000000c00096245 */ /* 0x020fca0000201000 */
[----:B0-----:R-:W-:Y:S01]  /*0960*/  @P6 FFMA R2, R9, R20, R2 ;  /* 0x0000001409026223 */ /* 0x001fe20000000002 */
[----:B------:R-:W-:Y:S01]  /*0970*/  @P4 I2FP.F32.U32 R9, R18 ;  /* 0x0000001200094245 */ /* 0x000fe20000201000 */
[----:B------:R0:W4:Y:S02]  /*0980*/  @P2 LDC R12, c[0x3][R7+0x1c] ;  /* 0x00c00700070c2b82 */ /* 0x0001240000000800 */
[----:B-1----:R-:W-:Y:S01]  /*0990*/  @P5 FFMA R2, R11, R21, R2 ;  /* 0x000000150b025223 */ /* 0x002fe20000000002 */
[----:B--2---:R-:W-:-:S03]  /*09a0*/  @P3 I2FP.F32.U32 R11, R16 ;  /* 0x00000010000b3245 */ /* 0x004fc60000201000 */
[----:B------:R-:W-:-:S04]  /*09b0*/  @P4 FFMA R2, R9, R24, R2 ;  /* 0x0000001809024223 */ /* 0x000fc80000000002 */
[----:B------:R-:W-:Y:S01]  /*09c0*/  @P3 FFMA R2, R11, R25, R2 ;  /* 0x000000190b023223 */ /* 0x000fe20000000002 */
[----:B------:R-:W-:Y:S02]  /*09d0*/  ISETP.NE.AND P3, PT, R8, UR5, PT ;  /* 0x0000000508007c0c */ /* 0x000fe4000bf65270 */
[----:B---3--:R-:W-:Y:S02]  /*09e0*/  @P1 I2FP.F32.U32 R9, R22 ;  /* 0x0000001600091245 */ /* 0x008fe40000201000 */
[----:B0-----:R-:W-:-:S03]  /*09f0*/  @P2 I2FP.F32.U32 R7, R14 ;  /* 0x0000000e00072245 */ /* 0x001fc60000201000 */
[----:B------:R-:W-:-:S04]  /*0a00*/  @P1 FFMA R2, R9, R26, R2 ;  /* 0x0000001a09021223 */ /* 0x000fc80000000002 */
[----:B----4-:R-:W-:Y:S02]  /*0a10*/  @P2 FFMA R2, R7, R12, R2 ;  /* 0x0000000c07022223 */ /* 0x010fe40000000002 */
[----:B------:R-:W-:Y:S05]  /*0a20*/  @P3 BRA `(.L_x_2) ;  /* 0xfffffff800203947 */ /* 0x000fea000383ffff */
[----:B------:R-:W-:-:S07]  /*0a30*/  IMAD.U32 R16, RZ, RZ, UR5 ;  /* 0x00000005ff107e24 */ /* 0x000fce000f8e00ff */
.L_x_1:
[----:B------:R-:W-:-:S09]  /*0a40*/  UISETP.NE.AND UP2, UPT, UR8, URZ, UPT ;  /* 0x000000ff0800728c */ /* 0x000fd2000bf45270 */
[----:B------:R-:W-:Y:S05]  /*0a50*/  BRA.U !UP2, `(.L_x_3) ;  /* 0x000000050ae07547 */ /* 0x000fea000b800000 */
[----:B------:R-:W-:Y:S01]  /*0a60*/  UISETP.NE.AND UP2, UPT, UR9, URZ, UPT ;  /* 0x000000ff0900728c */ /* 0x000fe2000bf45270 */
[----:B------:R-:W-:Y:S10]  /*0a70*/  BRA.U !UP1, `(.L_x_4) ;  /* 0x0000000109f07547 */ /* 0x000ff4000b800000 */
[----:B------:R-:W-:-:S04]  /*0a80*/  IMAD.IADD R19, R5, 0x1, R16 ;  /* 0x0000000105137824 */ /* 0x000fc800078e0210 */
[C---:B------:R-:W-:Y:S01]  /*0a90*/  VIADD R23, R19.reuse, 0x2 ;  /* 0x0000000213177836 */ /* 0x040fe20000000000 */
[C---:B------:R-:W-:Y:S01]  /*0aa0*/  IADD3 R21, PT, PT, R19.reuse, 0x1, RZ ;  /* 0x0000000113157810 */ /* 0x040fe20007ffe0ff */
[C---:B------:R-:W-:Y:S01]  /*0ab0*/  VIADD R17, R19.reuse, 0x3 ;  /* 0x0000000313117836 */ /* 0x040fe20000000000 */
[----:B------:R-:W-:Y:S02]  /*0ac0*/  ISETP.GE.AND P1, PT, R19, UR6, PT ;  /* 0x0000000613007c0c */ /* 0x000fe4000bf26270 */
[----:B------:R-:W-:Y:S02]  /*0ad0*/  ISETP.GE.AND P2, PT, R21, UR6, PT ;  /* 0x0000000615007c0c */ /* 0x000fe4000bf46270 */
[----:B------:R-:W-:Y:S02]  /*0ae0*/  ISETP.GT.AND P1, PT, R19, -0x1, !P1 ;  /* 0xffffffff1300780c */ /* 0x000fe40004f24270 */
[----:B------:R-:W-:Y:S02]  /*0af0*/  ISETP.GE.AND P4, PT, R23, UR6, PT ;  /* 0x0000000617007c0c */ /* 0x000fe4000bf86270 */
[----:B------:R-:W-:-:S02]  /*0b00*/  ISETP.GT.AND P2, PT, R21, -0x1, !P2 ;  /* 0xffffffff1500780c */ /* 0x000fc40005744270 */
[----:B------:R-:W-:Y:S02]  /*0b10*/  PLOP3.LUT P1, PT, P0, P1, PT, 0x80, 0x8 ;  /* 0x000000000008781c */ /* 0x000fe40000723070 */
[----:B------:R-:W-:Y:S02]  /*0b20*/  ISETP.GT.AND P4, PT, R23, -0x1, !P4 ;  /* 0xffffffff1700780c */ /* 0x000fe40006784270 */
[C---:B------:R-:W-:Y:S02]  /*0b30*/  ISETP.GE.AND P3, PT, R17.reuse, UR6, PT ;  /* 0x0000000611007c0c */ /* 0x040fe4000bf66270 */
[----:B------:R-:W-:Y:S02]  /*0b40*/  PLOP3.LUT P2, PT, P0, P2, PT, 0x80, 0x8 ;  /* 0x000000000008781c */ /* 0x000fe40000745070 */
[----:B------:R-:W-:Y:S02]  /*0b50*/  PLOP3.LUT P4, PT, P0, P4, PT, 0x80, 0x8 ;  /* 0x000000000008781c */ /* 0x000fe40000789070 */
[----:B------:R-:W-:-:S03]  /*0b60*/  ISETP.GT.AND P3, PT, R17, -0x1, !P3 ;  /* 0xffffffff1100780c */ /* 0x000fc60005f64270 */
[----:B------:R-:W0:Y:S01]  /*0b70*/  @P1 LDC R22, c[0x0][0x398] ;  /* 0x0000e600ff161b82 */ /* 0x000e220000000800 */
[----:B------:R-:W-:Y:S01]  /*0b80*/  PLOP3.LUT P3, PT, P0, P3, PT, 0x80, 0x8 ;  /* 0x000000000008781c */ /* 0x000fe20000767070 */
[----:B------:R-:W-:-:S04]  /*0b90*/  @P1 IMAD R19, R6, UR6, R19 ;  /* 0x0000000606131c24 */ /* 0x000fc8000f8e0213 */
[C---:B------:R-:W-:Y:S02]  /*0ba0*/  @P2 IMAD R20, R6.reuse, UR6, R21 ;  /* 0x0000000606142c24 */ /* 0x040fe4000f8e0215 */
[----:B------:R-:W1:Y:S01]  /*0bb0*/  @P2 LDC R25, c[0x0][0x398] ;  /* 0x0000e600ff192b82 */ /* 0x000e620000000800 */
[----:B------:R-:W-:-:S07]  /*0bc0*/  @P4 IMAD R23, R6, UR6, R23 ;  /* 0x0000000606174c24 */ /* 0x000fce000f8e0217 */
[----:B------:R-:W2:Y:S08]  /*0bd0*/  @P1 LDC.64 R14, c[0x0][0x380] ;  /* 0x0000e000ff0e1b82 */ /* 0x000eb00000000a00 */
[----:B------:R-:W3:Y:S01]  /*0be0*/  @P4 LDC R18, c[0x0][0x398] ;  /* 0x0000e600ff124b82 */ /* 0x000ee20000000800 */
[----:B0-----:R-:W-:-:S07]  /*0bf0*/  @P1 IMAD R19, R19, R22, UR10 ;  /* 0x0000000a13131e24 */ /* 0x001fce000f8e0216 */
[----:B------:R-:W0:Y:S01]  /*0c00*/  @P2 LDC.64 R10, c[0x0][0x380] ;  /* 0x0000e000ff0a2b82 */ /* 0x000e220000000a00 */
[----:B-1----:R-:W-:-:S07]  /*0c10*/  @P2 IMAD R21, R20, R25, UR10 ;  /* 0x0000000a14152e24 */ /* 0x002fce000f8e0219 */
[----:B------:R-:W1:Y:S01]  /*0c20*/  @P3 LDC R7, c[0x0][0x398] ;  /* 0x0000e600ff073b82 */ /* 0x000e620000000800 */
[----:B--2---:R-:W-:-:S05]  /*0c30*/  @P1 IADD3 R14, P6, PT, R19, R14, RZ ;  /* 0x0000000e130e1210 */ /* 0x004fca0007fde0ff */
[----:B------:R-:W-:Y:S02]  /*0c40*/  @P1 IMAD.X R15, RZ, RZ, R15, P6 ;  /* 0x000000ffff0f1224 */ /* 0x000fe400030e060f */
[----:B------:R-:W2:Y:S01]  /*0c50*/  @P4 LDC.64 R12, c[0x0][0x380] ;  /* 0x0000e000ff0c4b82 */ /* 0x000ea20000000a00 */
[----:B---3--:R-:W-:Y:S02]  /*0c60*/  @P4 IMAD R23, R23, R18, UR10 ;  /* 0x0000000a17174e24 */ /* 0x008fe4000f8e0212 */
[----:B------:R-:W-:Y:S01]  /*0c70*/  @P3 IMAD R18, R6, UR6, R17 ;  /* 0x0000000606123c24 */ /* 0x000fe2000f8e0211 */
[----:B------:R3:W4:Y:S04]  /*0c80*/  @P1 LDG.E.U8 R14, desc[UR12][R14.64] ;  /* 0x0000000c0e0e1981 */ /* 0x000728000c1e1100 */
[----:B------:R-:W5:Y:S01]  /*0c90*/  @P3 LDC.64 R8, c[0x0][0x380] ;  /* 0x0000e000ff083b82 */ /* 0x000f620000000a00 */
[----:B0-----:R-:W-:-:S05]  /*0ca0*/  @P2 IADD3 R10, P5, PT, R21, R10, RZ ;  /* 0x0000000a150a2210 */ /* 0x001fca0007fbe0ff */
[----:B------:R-:W-:Y:S02]  /*0cb0*/  @P2 IMAD.X R11, RZ, RZ, R11, P5 ;  /* 0x000000ffff0b2224 */ /* 0x000fe400028e060b */
[----:B-1----:R-:W-:-:S03]  /*0cc0*/  @P3 IMAD R7, R18, R7, UR10 ;  /* 0x0000000a12073e24 */ /* 0x002fc6000f8e0207 */
[----:B------:R-:W4:Y:S01]  /*0cd0*/  @P2 LDG.E.U8 R10, desc[UR12][R10.64] ;  /* 0x0000000c0a0a2981 */ /* 0x000f22000c1e1100 */
[----:B--2---:R-:W-:-:S04]  /*0ce0*/  @P4 IADD3 R12, P6, PT, R23, R12, RZ ;  /* 0x0000000c170c4210 */ /* 0x004fc80007fde0ff */
[----:B------:R-:W-:Y:S02]  /*0cf0*/  @P4 IADD3.X R13, PT, PT, RZ, R13, RZ, P6, !PT ;  /* 0x0000000dff0d4210 */ /* 0x000fe400037fe4ff */
[----:B-----5:R-:W-:-:S03]  /*0d00*/  @P3 IADD3 R8, P5, PT, R7, R8, RZ ;  /* 0x0000000807083210 */ /* 0x020fc60007fbe0ff */
[----:B------:R-:W2:Y:S02]  /*0d10*/  @P4 LDG.E.U8 R12, desc[UR12][R12.64] ;  /* 0x0000000c0c0c4981 */ /* 0x000ea4000c1e1100 */
[----:B------:R-:W-:-:S05]  /*0d20*/  @P3 IMAD.X R9, RZ, RZ, R9, P5 ;  /* 0x000000ffff093224 */ /* 0x000fca00028e0609 */
[----:B------:R-:W5:Y:S01]  /*0d30*/  @P3 LDG.E.U8 R8, desc[UR12][R8.64] ;  /* 0x0000000c08083981 */ /* 0x000f62000c1e1100 */
[----:B------:R-:W-:-:S04]  /*0d40*/  VIADD R7, R16, UR11 ;  /* 0x0000000b10077c36 */ /* 0x000fc80008000000 */
[C---:B------:R-:W-:Y:S02]  /*0d50*/  @P1 IMAD.SHL.U32 R17, R7.reuse, 0x4, RZ ;  /* 0x0000000407111824 */ /* 0x040fe400078e00ff */
[----:B------:R-:W-:-:S04]  /*0d60*/  IMAD.SHL.U32 R20, R7, 0x4, RZ ;  /* 0x0000000407147824 */ /* 0x000fc800078e00ff */
[----:B------:R-:W0:Y:S08]  /*0d70*/  @P1 LDC R17, c[0x3][R17] ;  /* 0x00c0000011111b82 */ /* 0x000e300000000800 */
[----:B---3--:R-:W1:Y:S08]  /*0d80*/  @P2 LDC R15, c[0x3][R20+0x4] ;  /* 0x00c00100140f2b82 */ /* 0x008e700000000800 */
[----:B------:R-:W3:Y:S08]  /*0d90*/  @P4 LDC R18, c[0x3][R20+0x8] ;  /* 0x00c0020014124b82 */ /* 0x000ef00000000800 */
[----:B------:R-:W5:Y:S01]  /*0da0*/  @P3 LDC R19, c[0x3][R20+0xc] ;  /* 0x00c0030014133b82 */ /* 0x000f620000000800 */
[----:B------:R-:W-:-:S02]  /*0db0*/  IADD3 R16, PT, PT, R16, 0x4, RZ ;  /* 0x0000000410107810 */ /* 0x000fc40007ffe0ff */
[----:B----4-:R-:W-:-:S05]  /*0dc0*/  @P1 I2FP.F32.U32 R7, R14 ;  /* 0x0000000e00071245 */ /* 0x010fca0000201000 */
[----:B0-----:R-:W-:Y:S01]  /*0dd0*/  @P1 FFMA R2, R7, R17, R2 ;  /* 0x0000001107021223 */ /* 0x001fe20000000002 */
[----:B------:R-:W-:-:S05]  /*0de0*/  @P2 I2FP.F32.U32 R11, R10 ;  /* 0x0000000a000b2245 */ /* 0x000fca0000201000 */
[----:B-1----:R-:W-:Y:S01]  /*0df0*/  @P2 FFMA R2, R11, R15, R2 ;  /* 0x0000000f0b022223 */ /* 0x002fe20000000002 */
[----:B--2---:R-:W-:-:S05]  /*0e00*/  @P4 I2FP.F32.U32 R7, R12 ;  /* 0x0000000c00074245 */ /* 0x004fca0000201000 */
[----:B---3--:R-:W-:Y:S01]  /*0e10*/  @P4 FFMA R2, R7, R18, R2 ;  /* 0x0000001207024223 */ /* 0x008fe20000000002 */
[----:B-----5:R-:W-:-:S05]  /*0e20*/  @P3 I2FP.F32.U32 R9, R8 ;  /* 0x0000000800093245 */ /* 0x020fca0000201000 */
[----:B------:R-:W-:-:S07]  /*0e30*/  @P3 FFMA R2, R9, R19, R2 ;  /* 0x0000001309023223 */ /* 0x000fce0000000002 */
.L_x_4:
[----:B------:R-:W-:Y:S05]  /*0e40*/  BRA.U !UP2, `(.L_x_3) ;  /* 0x000000010ae47547 */ /* 0x000fea000b800000 */
[----:B------:R-:W0:Y:S01]  /*0e50*/  LDCU UR7, c[0x0][0x394] ;  /* 0x00007280ff0777ac */ /* 0x000e220008000800 */
[----:B------:R-:W-:Y:S02]  /*0e60*/  UISETP.NE.AND UP2, UPT, UR9, 0x1, UPT ;  /* 0x000000010900788c */ /* 0x000fe4000bf45270 */
[----:B0-----:R-:W-:-:S07]  /*0e70*/  ULOP3.LUT UP3, URZ, UR7, 0x1, URZ, 0xc0, !UPT ;  /* 0x0000000107ff7892 */ /* 0x001fce000f86c0ff */
[----:B------:R-:W-:Y:S05]  /*0e80*/  BRA.U !UP2, `(.L_x_5) ;  /* 0x000000010a847547 */ /* 0x000fea000b800000 */
[----:B------:R-:W-:-:S04]  /*0e90*/  IMAD.IADD R7, R5, 0x1, R16 ;  /* 0x0000000105077824 */ /* 0x000fc800078e0210 */
[C---:B------:R-:W-:Y:S01]  /*0ea0*/  VIADD R13, R7.reuse, 0x1 ;  /* 0x00000001070d7836 */ /* 0x040fe20000000000 */
[----:B------:R-:W-:-:S04]  /*0eb0*/  ISETP.GE.AND P1, PT, R7, UR6, PT ;  /* 0x0000000607007c0c */ /* 0x000fc8000bf26270 */
[----:B------:R-:W-:Y:S02]  /*0ec0*/  ISETP.GE.AND P2, PT, R13, UR6, PT ;  /* 0x000000060d007c0c */ /* 0x000fe4000bf46270 */
[----:B------:R-:W-:Y:S02]  /*0ed0*/  ISETP.GT.AND P1, PT, R7, -0x1, !P1 ;  /* 0xffffffff0700780c */ /* 0x000fe40004f24270 */
[----:B------:R-:W-:Y:S02]  /*0ee0*/  ISETP.GT.AND P2, PT, R13, -0x1, !P2 ;  /* 0xffffffff0d00780c */ /* 0x000fe40005744270 */
[----:B------:R-:W-:Y:S02]  /*0ef0*/  PLOP3.LUT P1, PT, P0, P1, PT, 0x80, 0x8 ;  /* 0x000000000008781c */ /* 0x000fe40000723070 */
[----:B------:R-:W-:-:S11]  /*0f00*/  PLOP3.LUT P2, PT, P0, P2, PT, 0x80, 0x8 ;  /* 0x000000000008781c */ /* 0x000fd60000745070 */
[----:B------:R-:W0:Y:S01]  /*0f10*/  @P1 LDC R14, c[0x0][0x398] ;  /* 0x0000e600ff0e1b82 */ /* 0x000e220000000800 */
[C---:B------:R-:W-:Y:S02]  /*0f20*/  @P1 IMAD R7, R6.reuse, UR6, R7 ;  /* 0x0000000606071c24 */ /* 0x040fe4000f8e0207 */
[----:B------:R-:W-:-:S05]  /*0f30*/  @P2 IMAD R12, R6, UR6, R13 ;  /* 0x00000006060c2c24 */ /* 0x000fca000f8e020d */
[----:B------:R-:W1:Y:S08]  /*0f40*/  @P2 LDC R15, c[0x0][0x398] ;  /* 0x0000e600ff0f2b82 */ /* 0x000e700000000800 */
[----:B------:R-:W2:Y:S08]  /*0f50*/  @P1 LDC.64 R10, c[0x0][0x380] ;  /* 0x0000e000ff0a1b82 */ /* 0x000eb00000000a00 */
[----:B------:R-:W3:Y:S01]  /*0f60*/  @P2 LDC.64 R8, c[0x0][0x380] ;  /* 0x0000e000ff082b82 */ /* 0x000ee20000000a00 */
[----:B0-----:R-:W-:-:S02]  /*0f70*/  @P1 IMAD R7, R7, R14, UR10 ;  /* 0x0000000a07071e24 */ /* 0x001fc4000f8e020e */
[----:B-1----:R-:W-:-:S03]  /*0f80*/  @P2 IMAD R13, R12, R15, UR10 ;  /* 0x0000000a0c0d2e24 */ /* 0x002fc6000f8e020f */
[----:B--2---:R-:W-:-:S05]  /*0f90*/  @P1 IADD3 R10, P3, PT, R7, R10, RZ ;  /* 0x0000000a070a1210 */ /* 0x004fca0007f7e0ff */
[----:B------:R-:W-:Y:S01]  /*0fa0*/  @P1 IMAD.X R11, RZ, RZ, R11, P3 ;  /* 0x000000ffff0b1224 */ /* 0x000fe200018e060b */
[----:B---3--:R-:W-:-:S04]  /*0fb0*/  @P2 IADD3 R8, P4, PT, R13, R8, RZ ;  /* 0x000000080d082210 */ /* 0x008fc80007f9e0ff */
[----:B------:R-:W2:Y:S01]  /*0fc0*/  @P1 LDG.E.U8 R10, desc[UR12][R10.64] ;  /* 0x0000000c0a0a1981 */ /* 0x000ea2000c1e1100 */
[----:B------:R-:W-:-:S05]  /*0fd0*/  @P2 IMAD.X R9, RZ, RZ, R9, P4 ;  /* 0x000000ffff092224 */ /* 0x000fca00020e0609 */
[----:B------:R-:W3:Y:S01]  /*0fe0*/  @P2 LDG.E.U8 R8, desc[UR12][R8.64] ;  /* 0x0000000c08082981 */ /* 0x000ee2000c1e1100 */
[----:B------:R-:W-:-:S05]  /*0ff0*/  @P1 IADD3 R7, PT, PT, R16, UR11, RZ ;  /* 0x0000000b10071c10 */ /* 0x000fca000fffe0ff */
[----:B------:R-:W-:Y:S02]  /*1000*/  @P1 IMAD.SHL.U32 R14, R7, 0x4, RZ ;  /* 0x00000004070e1824 */ /* 0x000fe400078e00ff */
[----:B------:R-:W-:Y:S02]  /*1010*/  @P2 VIADD R7, R16, UR11 ;  /* 0x0000000b10072c36 */ /* 0x000fe40008000000 */
[----:B------:R-:W0:Y:S02]  /*1020*/  @P1 LDC R15, c[0x3][R14] ;  /* 0x00c000000e0f1b82 */ /* 0x000e240000000800 */
[----:B------:R-:W-:-:S06]  /*1030*/  @P2 IMAD.SHL.U32 R12, R7, 0x4, RZ ;  /* 0x00000004070c2824 */ /* 0x000fcc00078e00ff */
[----:B------:R-:W1:Y:S01]  /*1040*/  @P2 LDC R12, c[0x3][R12+0x4] ;  /* 0x00c001000c0c2b82 */ /* 0x000e620000000800 */
[----:B------:R-:W-:Y:S01]  /*1050*/  VIADD R16, R16, 0x2 ;  /* 0x0000000210107836 */ /* 0x000fe20000000000 */
[----:B--2---:R-:W-:-:S05]  /*1060*/  @P1 I2FP.F32.U32 R7, R10 ;  /* 0x0000000a00071245 */ /* 0x004fca0000201000 */
[----:B0-----:R-:W-:Y:S01]  /*1070*/  @P1 FFMA R2, R15, R7, R2 ;  /* 0x000000070f021223 */ /* 0x001fe20000000002 */
[----:B---3--:R-:W-:-:S05]  /*1080*/  @P2 I2FP.F32.U32 R13, R8 ;  /* 0x00000008000d2245 */ /* 0x008fca0000201000 */
[----:B-1----:R-:W-:-:S07]  /*1090*/  @P2 FFMA R2, R13, R12, R2 ;  /* 0x0000000c0d022223 */ /* 0x002fce0000000002 */
.L_x_5:
[----:B------:R-:W-:Y:S05]  /*10a0*/  BRA.U !UP3, `(.L_x_3) ;  /* 0x000000010b4c7547 */ /* 0x000fea000b800000 */
[----:B------:R-:W-:Y:S01]  /*10b0*/  IADD3 R7, PT, PT, R5, R16, RZ ;  /* 0x0000001005077210 */ /* 0x000fe20007ffe0ff */
[----:B------:R-:W-:Y:S03]  /*10c0*/  BSSY.RECONVERGENT B0, `(.L_x_3) ;  /* 0x0000011000007945 */ /* 0x000fe60003800200 */
[----:B------:R-:W-:-:S04]  /*10d0*/  ISETP.GE.AND P1, PT, R7, UR6, PT ;  /* 0x0000000607007c0c */ /* 0x000fc8000bf26270 */
[----:B------:R-:W-:-:S04]  /*10e0*/  ISETP.GT.AND P1, PT, R7, -0x1, !P1 ;  /* 0xffffffff0700780c */ /* 0x000fc80004f24270 */
[----:B------:R-:W-:-:S13]  /*10f0*/  PLOP3.LUT P1, PT, P0, P1, PT, 0x80, 0x8 ;  /* 0x000000000008781c */ /* 0x000fda0000723070 */
[----:B------:R-:W-:Y:S05]  /*1100*/  @!P1 BRA `(.L_x_6) ;  /* 0x0000000000309947 */ /* 0x000fea0003800000 */
[----:B------:R-:W0:Y:S01]  /*1110*/  LDC R9, c[0x0][0x398] ;  /* 0x0000e600ff097b82 */ /* 0x000e220000000800 */
[----:B------:R-:W1:Y:S01]  /*1120*/  LDCU.64 UR14, c[0x0][0x380] ;  /* 0x00007000ff0e77ac */ /* 0x000e620008000a00 */
[----:B------:R-:W-:-:S04]  /*1130*/  IMAD R6, R6, UR6, R7 ;  /* 0x0000000606067c24 */ /* 0x000fc8000f8e0207 */
[----:B0-----:R-:W-:-:S05]  /*1140*/  IMAD R6, R6, R9, UR10 ;  /* 0x0000000a06067e24 */ /* 0x001fca000f8e0209 */
[----:B-1----:R-:W-:-:S05]  /*1150*/  IADD3 R6, P0, PT, R6, UR14, RZ ;  /* 0x0000000e06067c10 */ /* 0x002fca000ff1e0ff */
[----:B------:R-:W-:-:S05]  /*1160*/  IMAD.X R7, RZ, RZ, UR15, P0 ;  /* 0x0000000fff077e24 */ /* 0x000fca00080e06ff */
[----:B------:R-:W2:Y:S01]  /*1170*/  LDG.E.U8 R6, desc[UR12][R6.64] ;  /* 0x0000000c06067981 */ /* 0x000ea2000c1e1100 */
[----:B------:R-:W-:-:S04]  /*1180*/  VIADD R16, R16, UR11 ;  /* 0x0000000b10107c36 */ /* 0x000fc80008000000 */
[----:B------:R-:W-:-:S06]  /*1190*/  IMAD.SHL.U32 R16, R16, 0x4, RZ ;  /* 0x0000000410107824 */ /* 0x000fcc00078e00ff */
[----:B------:R-:W0:Y:S01]  /*11a0*/  LDC R16, c[0x3][R16] ;  /* 0x00c0000010107b82 */ /* 0x000e220000000800 */
[----:B--2---:R-:W-:-:S05]  /*11b0*/  I2FP.F32.U32 R9, R6 ;  /* 0x0000000600097245 */ /* 0x004fca0000201000 */
[----:B0-----:R-:W-:-:S07]  /*11c0*/  FFMA R2, R9, R16, R2 ;  /* 0x0000001009027223 */ /* 0x001fce0000000002 */
.L_x_6:
[----:B------:R-:W-:Y:S05]  /*11d0*/  BSYNC.RECONVERGENT B0 ;  /* 0x0000000000007941 */ /* 0x000fea0003800200 */
.L_x_3:
[----:B------:R-:W-:Y:S05]  /*11e0*/  BRA.U UP0, `(.L_x_7) ;  /* 0xfffffff100007547 */ /* 0x000fea000b83ffff */
[----:B------:R-:W-:-:S07]  /*11f0*/  FADD R4, R2, 0.5 ;  /* 0x3f00000002047421 */ /* 0x000fce0000000000 */
.L_x_0:
[----:B------:R-:W0:Y:S01]  /*1200*/  LDC R5, c[0x0][0x398] ;  /* 0x0000e600ff057b82 */ /* 0x000e220000000800 */
[----:B------:R-:W1:Y:S01]  /*1210*/  LDCU.64 UR4, c[0x0][0x388] ;  /* 0x00007100ff0477ac */ /* 0x000e620008000a00 */
[----:B------:R-:W2:Y:S01]  /*1220*/  F2I.TRUNC.NTZ R4, R4 ;  /* 0x0000000400047305 */ /* 0x000ea2000020f100 */
[----:B------:R-:W-:-:S04]  /*1230*/  IMAD R0, R3, UR6, R0 ;  /* 0x0000000603007c24 */ /* 0x000fc8000f8e0200 */
[----:B0-----:R-:W-:Y:S01]  /*1240*/  IMAD R3, R0, R5, UR10 ;  /* 0x0000000a00037e24 */ /* 0x001fe2000f8e0205 */
[----:B--2---:R-:W-:-:S04]  /*1250*/  VIMNMX R0, PT, PT, RZ, R4, !PT ;  /* 0x00000004ff007248 */ /* 0x004fc80007fe0100 */
[C---:B-1----:R-:W-:Y:S02]  /*1260*/  IADD3 R2, P0, PT, R3.reuse, UR4, RZ ;  /* 0x0000000403027c10 */ /* 0x042fe4000ff1e0ff */
[----:B------:R-:W-:Y:S02]  /*1270*/  VIMNMX R5, PT, PT, R0, 0xff, PT ;  /* 0x000000ff00057848 */ /* 0x000fe40003fe0100 */
[----:B------:R-:W-:-:S05]  /*1280*/  LEA.HI.X.SX32 R3, R3, UR5, 0x1, P0 ;  /* 0x0000000503037c11 */ /* 0x000fca00080f0eff */
[----:B------:R-:W-:Y:S01]  /*1290*/  STG.E.U8 desc[UR12][R2.64], R5 ;  /* 0x0000000502007986 */ /* 0x000fe2000c10110c */
[----:B------:R-:W-:Y:S05]  /*12a0*/  EXIT ;  /* 0x000000000000794d */ /* 0x000fea0003800000 */
.L_x_8:
[----:B------:R-:W-:-:S00]  /*12b0*/  BRA `(.L_x_8) ;  /* 0xfffffffc00fc7947 */ /* 0x000fc0000383ffff */
[----:B------:R-:W-:-:S00]  /*12c0*/  NOP ;  /* 0x0000000000007918 */ /* 0x000fc00000000000 */
        /* <DEDUP_REMOVED lines=11> */
.L_x_12:


//--------------------- .text._Z19matrixMultiplyTiledPfS_S_i --------------------------
	.section	.text._Z19matrixMultiplyTiledPfS_S_i,"ax",@progbits
	.align	128
        .global         _Z19matrixMultiplyTiledPfS_S_i
        .type           _Z19matrixMultiplyTiledPfS_S_i,@function
        .size           _Z19matrixMultiplyTiledPfS_S_i,(.L_x_13 - _Z19matrixMultiplyTiledPfS_S_i)
        .other          _Z19matrixMultiplyTiledPfS_S_i,@"STO_CUDA_ENTRY STV_DEFAULT"
_Z19matrixMultiplyTiledPfS_S_i:
.text._Z19matrixMultiplyTiledPfS_S_i:
[----:B------:R-:W-:Y:S01]  /*0000*/  LDC R1, c[0x0][0x37c] ;  /* 0x0000df00ff017b82 */ /* 0x000fe20000000800 */
[----:B------:R-:W0:Y:S01]  /*0010*/  LDCU UR4, c[0x0][0x398] ;  /* 0x00007300ff0477ac */ /* 0x000e220008000800 */
[----:B------:R-:W1:Y:S01]  /*0020*/  S2R R5, SR_CTAID.Y ;  /* 0x0000000000057919 */ /* 0x000e620000002600 */
[----:B------:R-:W-:Y:S01]  /*0030*/  HFMA2 R25, -RZ, RZ, 0, 0 ;  /* 0x00000000ff197431 */ /* 0x000fe200000001ff */
[----:B------:R-:W2:Y:S01]  /*0040*/  LDCU.64 UR8, c[0x0][0x358] ;  /* 0x00006b00ff0877ac */ /* 0x000ea20008000a00 */
[----:B------:R-:W1:Y:S01]  /*0050*/  S2R R2, SR_TID.Y ;  /* 0x0000000000027919 */ /* 0x000e620000002200 */
[----:B------:R-:W3:Y:S01]  /*0060*/  S2R R10, SR_CTAID.X ;  /* 0x00000000000a7919 */ /* 0x000ee20000002500 */
[----:B------:R-:W3:Y:S01]  /*0070*/  S2R R3, SR_TID.X ;  /* 0x0000000000037919 */ /* 0x000ee20000002100 */
[----:B0-----:R-:W-:-:S04]  /*0080*/  MOV R6, UR4 ;  /* 0x0000000400067c02 */ /* 0x001fc80008000f00 */
[----:B------:R-:W-:Y:S02]  /*0090*/  ISETP.GE.AND P0, PT, R6, 0x1, PT ;  /* 0x000000010600780c */ /* 0x000fe40003f06270 */
[----:B-1----:R-:W-:Y:S02]  /*00a0*/  LEA R5, R5, R2, 0x4 ;  /* 0x0000000205057211 */ /* 0x002fe400078e20ff */
[----:B---3--:R-:W-:-:S09]  /*00b0*/  LEA R4, R10, R3, 0x4 ;  /* 0x000000030a047211 */ /* 0x008fd200078e20ff */
[----:B--2---:R-:W-:Y:S05]  /*00c0*/  @!P0 BRA `(.L_x_9) ;  /* 0x0000000400348947 */ /* 0x004fea0003800000 */
[----:B------:R-:W0:Y:S01]  /*00d0*/  S2UR UR6, SR_CgaCtaId ;  /* 0x00000000000679c3 */ /* 0x000e220000008800 */
[----:B------:R-:W-:Y:S01]  /*00e0*/  UMOV UR4, 0x400 ;  /* 0x0000040000047882 */ /* 0x000fe20000000000 */
[----:B------:R-:W-:Y:S01]  /*00f0*/  IADD3 R8, PT, PT, R6, 0xf, RZ ;  /* 0x0000000f06087810 */ /* 0x000fe20007ffe0ff */
[----:B------:R-:W-:Y:S01]  /*0100*/  UIADD3 UR5, UPT, UPT, UR4, 0x400, URZ ;  /* 0x0000040004057890 */ /* 0x000fe2000fffe0ff */
[-CC-:B------:R-:W-:Y:S01]  /*0110*/  IMAD R7, R2, R6.reuse, R3.reuse ;  /* 0x0000000602077224 */ /* 0x180fe200078e0203 */
[----:B------:R-:W-:Y:S01]  /*0120*/  MOV R25, RZ ;  /* 0x000000ff00197202 */ /* 0x000fe20000000f00 */
[----:B------:R-:W-:Y:S01]  /*0130*/  IMAD R18, R5, R6, R3 ;  /* 0x0000000605127224 */ /* 0x000fe200078e0203 */
[----:B------:R-:W-:Y:S01]  /*0140*/  SHF.R.U32.HI R8, RZ, 0x4, R8 ;  /* 0x00000004ff087819 */ /* 0x000fe20000011608 */
[----:B------:R-:W1:Y:S01]  /*0150*/  LDC R0, c[0x0][0x398] ;  /* 0x0000e600ff007b82 */ /* 0x000e620000000800 */
[----:B------:R-:W-:Y:S02]  /*0160*/  IMAD R7, R10, 0x10, R7 ;  /* 0x000000100a077824 */ /* 0x000fe400078e0207 */
[----:B------:R-:W-:-:S05]  /*0170*/  IADD3 R19, PT, PT, -R8, RZ, RZ ;  /* 0x000000ff08137210 */ /* 0x000fca0007ffe1ff */
[----:B------:R-:W2:Y:S01]  /*0180*/  LDC.64 R22, c[0x0][0x380] ;  /* 0x0000e000ff167b82 */ /* 0x000ea20000000a00 */
[----:B0-----:R-:W-:Y:S02]  /*0190*/  ULEA UR5, UR6, UR5, 0x18 ;  /* 0x0000000506057291 */ /* 0x001fe4000f8ec0ff */
[----:B------:R-:W-:-:S04]  /*01a0*/  ULEA UR4, UR6, UR4, 0x18 ;  /* 0x0000000406047291 */ /* 0x000fc8000f8ec0ff */
[----:B------:R-:W-:Y:S02]  /*01b0*/  LEA R17, R3, UR5, 0x2 ;  /* 0x0000000503117c11 */ /* 0x000fe4000f8e10ff */
[----:B------:R-:W-:-:S03]  /*01c0*/  LEA R16, R2, UR4, 0x6 ;  /* 0x0000000402107c11 */ /* 0x000fc6000f8e30ff */
[----:B------:R-:W-:Y:S01]  /*01d0*/  IMAD R21, R2, 0x40, R17 ;  /* 0x0000004002157824 */ /* 0x000fe200078e0211 */
[----:B------:R-:W-:-:S07]  /*01e0*/  LEA R20, R3, R16, 0x2 ;  /* 0x0000001003147211 */ /* 0x000fce00078e10ff */
.L_x_10:
[----:B-1----:R-:W-:Y:S01]  /*01f0*/  MOV R6, R0 ;  /* 0x0000000000067202 */ /* 0x002fe20000000f00 */
[----:B------:R-:W-:Y:S01]  /*0200*/  HFMA2 R29, -RZ, RZ, 0, 0 ;  /* 0x00000000ff1d7431 */ /* 0x000fe200000001ff */
[----:B------:R-:W-:Y:S01]  /*0210*/  MOV R24, RZ ;  /* 0x000000ff00187202 */ /* 0x000fe20000000f00 */
[----:B--2---:R-:W-:Y:S01]  /*0220*/  IMAD.WIDE R8, R18, 0x4, R22 ;  /* 0x0000000412087825 */ /* 0x004fe200078e0216 */
[-C--:B------:R-:W-:Y:S02]  /*0230*/  ISETP.GE.AND P0, PT, R2, R6.reuse, PT ;  /* 0x000000060200720c */ /* 0x080fe40003f06270 */
[-C--:B------:R-:W-:Y:S02]  /*0240*/  ISETP.GE.AND P1, PT, R3, R6.reuse, PT ;  /* 0x000000060300720c */ /* 0x080fe40003f26270 */
[-C--:B------:R-:W-:Y:S02]  /*0250*/  ISETP.GE.U32.OR P0, PT, R4, R6.reuse, P0 ;  /* 0x000000060400720c */ /* 0x080fe40000706470 */
[----:B------:R-:W-:-:S11]  /*0260*/  ISETP.GE.U32.OR P1, PT, R5, R6, P1 ;  /* 0x000000060500720c */ /* 0x000fd60000f26470 */
[----:B------:R-:W0:Y:S02]  /*0270*/  @!P0 LDC.64 R10, c[0x0][0x388] ;  /* 0x0000e200ff0a8b82 */ /* 0x000e240000000a00 */
[----:B------:R-:W2:Y:S01]  /*0280*/  @!P1 LDG.E R29, desc[UR8][R8.64] ;  /* 0x00000008081d9981 */ /* 0x000ea2000c1e1900 */
[----:B0-----:R-:W-:-:S05]  /*0290*/  @!P0 IMAD.WIDE.U32 R10, R7, 0x4, R10 ;  /* 0x00000004070a8825 */ /* 0x001fca00078e000a */
[----:B------:R-:W3:Y:S01]  /*02a0*/  @!P0 LDG.E R24, desc[UR8][R10.64] ;  /* 0x000000080a188981 */ /* 0x000ee2000c1e1900 */
[----:B------:R-:W-:-:S05]  /*02b0*/  VIADD R19, R19, 0x1 ;  /* 0x0000000113137836 */ /* 0x000fca0000000000 */
[----:B------:R-:W-:Y:S02]  /*02c0*/  ISETP.NE.AND P0, PT, R19, RZ, PT ;  /* 0x000000ff1300720c */ /* 0x000fe40003f05270 */
[----:B------:R-:W-:Y:S02]  /*02d0*/  IADD3 R18, PT, PT, R18, 0x10, RZ ;  /* 0x0000001012127810 */ /* 0x000fe40007ffe0ff */
[----:B------:R-:W-:Y:S02]  /*02e0*/  IADD3 R2, PT, PT, R2, 0x10, RZ ;  /* 0x0000001002027810 */ /* 0x000fe40007ffe0ff */
[----:B------:R-:W-:Y:S02]  /*02f0*/  IADD3 R3, PT, PT, R3, 0x10, RZ ;  /* 0x0000001003037810 */ /* 0x000fe40007ffe0ff */
[----:B------:R-:W-:Y:S01]  /*0300*/  LEA R7, R6, R7, 0x4 ;  /* 0x0000000706077211 */ /* 0x000fe200078e20ff */
[----:B--2---:R-:W-:Y:S04]  /*0310*/  STS [R20], R29 ;  /* 0x0000001d14007388 */ /* 0x004fe80000000800 */
[----:B---3--:R-:W-:Y:S01]  /*0320*/  STS [R21], R24 ;  /* 0x0000001815007388 */ /* 0x008fe20000000800 */
[----:B------:R-:W-:Y:S06]  /*0330*/  BAR.SYNC.DEFER_BLOCKING 0x0 ;  /* 0x0000000000007b1d */ /* 0x000fec0000010000 */
[----:B------:R-:W-:Y:S04]  /*0340*/  LDS R26, [R17] ;  /* 0x00000000111a7984 */ /* 0x000fe80000000800 */
[----:B------:R-:W0:Y:S04]  /*0350*/  LDS.128 R12, [R16] ;  /* 0x00000000100c7984 */ /* 0x000e280000000c00 */
[----:B------:R-:W1:Y:S04]  /*0360*/  LDS R28, [R17+0x40] ;  /* 0x00004000111c7984 */ /* 0x000e680000000800 */
[----:B------:R-:W2:Y:S04]  /*0370*/  LDS R27, [R17+0x80] ;  /* 0x00008000111b7984 */ /* 0x000ea80000000800 */
[----:B------:R-:W-:Y:S04]  /*0380*/  LDS.128 R8, [R16+0x10] ;  /* 0x0000100010087984 */ /* 0x000fe80000000c00 */
[----:B------:R-:W-:Y:S01]  /*0390*/  LDS R24, [R17+0x140] ;  /* 0x0001400011187984 */ /* 0x000fe20000000800 */
[----:B0-----:R-:W-:-:S03]  /*03a0*/  FFMA R26, R12, R26, R25 ;  /* 0x0000001a0c1a7223 */ /* 0x001fc60000000019 */
[----:B------:R-:W0:Y:S01]  /*03b0*/  LDS R12, [R17+0xc0] ;  /* 0x0000c000110c7984 */ /* 0x000e220000000800 */
[----:B-1----:R-:W-:-:S03]  /*03c0*/  FFMA R26, R28, R13, R26 ;  /* 0x0000000d1c1a7223 */ /* 0x002fc6000000001a */
[----:B------:R-:W1:Y:S04]  /*03d0*/  LDS R13, [R17+0x100] ;  /* 0x00010000110d7984 */ /* 0x000e680000000800 */
[----:B------:R-:W3:Y:S01]  /*03e0*/  LDS R25, [R17+0x180] ;  /* 0x0001800011197984 */ /* 0x000ee20000000800 */
[----:B--2---:R-:W-:-:S04]  /*03f0*/  FFMA R27, R27, R14, R26 ;  /* 0x0000000e1b1b7223 */ /* 0x004fc8000000001a */
[----:B0-----:R-:W-:Y:S02]  /*0400*/  FFMA R15, R12, R15, R27 ;  /* 0x0000000f0c0f7223 */ /* 0x001fe4000000001b */
[----:B------:R-:W-:Y:S02]  /*0410*/  LDS R27, [R17+0x200] ;  /* 0x00020000111b7984 */ /* 0x000fe40000000800 */
[----:B-1----:R-:W-:Y:S02]  /*0420*/  FFMA R13, R8, R13, R15 ;  /* 0x0000000d080d7223 */ /* 0x002fe4000000000f */
[----:B------:R-:W0:Y:S02]  /*0430*/  LDS R8, [R17+0x1c0] ;  /* 0x0001c00011087984 */ /* 0x000e240000000800 */
[----:B------:R-:W-:Y:S02]  /*0440*/  FFMA R26, R24, R9, R13 ;  /* 0x00000009181a7223 */ /* 0x000fe4000000000d */
[----:B------:R-:W1:Y:S04]  /*0450*/  LDS.128 R12, [R16+0x20] ;  /* 0x00002000100c7984 */ /* 0x000e680000000c00 */
[----:B------:R-:W2:Y:S01]  /*0460*/  LDS R24, [R17+0x240] ;  /* 0x0002400011187984 */ /* 0x000ea20000000800 */
[----:B---3--:R-:W-:-:S03]  /*0470*/  FFMA R9, R25, R10, R26 ;  /* 0x0000000a19097223 */ /* 0x008fc6000000001a */
[----:B------:R-:W3:Y:S01]  /*0480*/  LDS R25, [R17+0x280] ;  /* 0x0002800011197984 */ /* 0x000ee20000000800 */
[----:B0-----:R-:W-:-:S04]  /*0490*/  FFMA R9, R8, R11, R9 ;  /* 0x0000000b08097223 */ /* 0x001fc80000000009 */
[----:B-1----:R-:W-:Y:S02]  /*04a0*/  FFMA R9, R12, R27, R9 ;  /* 0x0000001b0c097223 */ /* 0x002fe40000000009 */
[----:B------:R-:W0:Y:S02]  /*04b0*/  LDS R12, [R17+0x2c0] ;  /* 0x0002c000110c7984 */ /* 0x000e240000000800 */
[----:B--2---:R-:W-:Y:S02]  /*04c0*/  FFMA R24, R24, R13, R9 ;  /* 0x0000000d18187223 */ /* 0x004fe40000000009 */
[----:B------:R-:W-:Y:S04]  /*04d0*/  LDS R13, [R17+0x300] ;  /* 0x00030000110d7984 */ /* 0x000fe80000000800 */
[----:B------:R-:W1:Y:S01]  /*04e0*/  LDS.128 R8, [R16+0x30] ;  /* 0x0000300010087984 */ /* 0x000e620000000c00 */
[----:B---3--:R-:W-:-:S03]  /*04f0*/  FFMA R25, R25, R14, R24 ;  /* 0x0000000e19197223 */ /* 0x008fc60000000018 */
[----:B------:R-:W2:Y:S04]  /*0500*/  LDS R27, [R17+0x340] ;  /* 0x00034000111b7984 */ /* 0x000ea80000000800 */
[----:B------:R-:W3:Y:S04]  /*0510*/  LDS R24, [R17+0x380] ;  /* 0x0003800011187984 */ /* 0x000ee80000000800 */
[----:B------:R-:W4:Y:S01]  /*0520*/  LDS R14, [R17+0x3c0] ;  /* 0x0003c000110e7984 */ /* 0x000f220000000800 */
[----:B0-----:R-:W-:-:S04]  /*0530*/  FFMA R15, R12, R15, R25 ;  /* 0x0000000f0c0f7223 */ /* 0x001fc80000000019 */
[----:B-1----:R-:W-:-:S04]  /*0540*/  FFMA R8, R8, R13, R15 ;  /* 0x0000000d08087223 */ /* 0x002fc8000000000f */
[----:B--2---:R-:W-:-:S04]  /*0550*/  FFMA R9, R27, R9, R8 ;  /* 0x000000091b097223 */ /* 0x004fc80000000008 */
[----:B---3--:R-:W-:-:S04]  /*0560*/  FFMA R9, R24, R10, R9 ;  /* 0x0000000a18097223 */ /* 0x008fc80000000009 */
[----:B----4-:R-:W-:Y:S01]  /*0570*/  FFMA R25, R14, R11, R9 ;  /* 0x0000000b0e197223 */ /* 0x010fe20000000009 */
[----:B------:R-:W-:Y:S06]  /*0580*/  BAR.SYNC.DEFER_BLOCKING 0x0 ;  /* 0x0000000000007b1d */ /* 0x000fec0000010000 */
[----:B------:R-:W-:Y:S05]  /*0590*/  @P0 BRA `(.L_x_10) ;  /* 0xfffffffc00140947 */ /* 0x000fea000383ffff */
.L_x_9:
[----:B------:R-:W-:-:S04]  /*05a0*/  VIMNMX R3, PT, PT, R5, R4, !PT ;  /* 0x0000000405037248 */ /* 0x000fc80007fe0100 */
[----:B------:R-:W-:-:S13]  /*05b0*/  ISETP.GE.AND P0, PT, R3, R6, PT ;  /* 0x000000060300720c */ /* 0x000fda0003f06270 */
[----:B------:R-:W-:Y:S05]  /*05c0*/  @P0 EXIT ;  /* 0x000000000000094d */ /* 0x000fea0003800000 */
[----:B------:R-:W0:Y:S01]  /*05d0*/  LDC.64 R2, c[0x0][0x390] ;  /* 0x0000e400ff027b82 */ /* 0x000e220000000a00 */
[----:B------:R-:W-:-:S04]  /*05e0*/  IMAD R5, R5, R6, R4 ;  /* 0x0000000605057224 */ /* 0x000fc800078e0204 */
[----:B0-----:R-:W-:-:S05]  /*05f0*/  IMAD.WIDE.U32 R2, R5, 0x4, R2 ;  /* 0x0000000405027825 */ /* 0x001fca00078e0002 */
[----:B------:R-:W-:Y:S01]  /*0600*/  STG.E desc[UR8][R2.64], R25 ;  /* 0x0000001902007986 */ /* 0x000fe2000c101908 */
[----:B------:R-:W-:Y:S05]  /*0610*/  EXIT ;  /* 0x000000000000794d */ /* 0x000fea0003800000 */
.L_x_11:
        /* <DEDUP_REMOVED lines=14> */
.L_x_13:


//--------------------- .nv.shared.reserved.0     --------------------------
	.section	.nv.shared.reserved.0,"aw",@nobits
	.weak		__nv_reservedSMEM_offset_0_alias
	.size		__nv_reservedSMEM_offset_0_alias, 0, 64
	.other		__nv_reservedSMEM_offset_0_alias,@"STO_CUDA_RESERVED_SHARED STV_DEFAULT"
__nv_reservedSMEM_offset_0_alias:
	.zero		0
	.zero		64


//--------------------- .nv.shared._Z19matrixMultiplyTiledPfS_S_i --------------------------
	.section	.nv.shared._Z19matrixMultiplyTiledPfS_S_i,"aw",@nobits
	.sectionflags	@""
	.align	4
.nv.shared._Z19matrixMultiplyTiledPfS_S_i:
	.zero		3072


//--------------------- .nv.constant0._Z17convolution2D_GPUPhS_iii --------------------------
	.section	.nv.constant0._Z17convolution2D_GPUPhS_iii,"a",@progbits
	.sectionflags	@""
	.align	4
.nv.constant0._Z17convolution2D_GPUPhS_iii:
	.zero		924


//--------------------- .nv.constant0._Z19matrixMultiplyTiledPfS_S_i --------------------------
	.section	.nv.constant0._Z19matrixMultiplyTiledPfS_S_i,"a",@progbits
	.sectionflags	@""
	.align	4
.nv.constant0._Z19matrixMultiplyTiledPfS_S_i:
	.zero		924


//--------------------- SYMBOLS --------------------------

	.type		.nv.reservedSmem.offset0,@object
	.size		.nv.reservedSmem.offset0,0x4
	.type		.nv.reservedSmem.cap,@object
	.size		.nv.reservedSmem.cap,0x4
